//
// Generated by NVIDIA NVVM Compiler
//
// Compiler Build ID: CL-36424714
// Cuda compilation tools, release 13.0, V13.0.88
// Based on NVVM 20.0.0
//

.version 9.0
.target sm_100
.address_size 64

	// .globl	_Z13compress_calcIfEvPT_PKS0_S3_iii

.visible .entry _Z13compress_calcIfEvPT_PKS0_S3_iii(
	.param .u64 .ptr .align 1 _Z13compress_calcIfEvPT_PKS0_S3_iii_param_0,
	.param .u64 .ptr .align 1 _Z13compress_calcIfEvPT_PKS0_S3_iii_param_1,
	.param .u64 .ptr .align 1 _Z13compress_calcIfEvPT_PKS0_S3_iii_param_2,
	.param .u32 _Z13compress_calcIfEvPT_PKS0_S3_iii_param_3,
	.param .u32 _Z13compress_calcIfEvPT_PKS0_S3_iii_param_4,
	.param .u32 _Z13compress_calcIfEvPT_PKS0_S3_iii_param_5
)
{
	.reg .pred 	%p<16>;
	.reg .b32 	%r<59>;
	.reg .b32 	%f<128>;
	.reg .b64 	%rd<41>;

	ld.param.u64 	%rd6, [_Z13compress_calcIfEvPT_PKS0_S3_iii_param_0];
	ld.param.u64 	%rd5, [_Z13compress_calcIfEvPT_PKS0_S3_iii_param_1];
	ld.param.u64 	%rd7, [_Z13compress_calcIfEvPT_PKS0_S3_iii_param_2];
	ld.param.u32 	%r32, [_Z13compress_calcIfEvPT_PKS0_S3_iii_param_3];
	ld.param.u32 	%r30, [_Z13compress_calcIfEvPT_PKS0_S3_iii_param_4];
	ld.param.u32 	%r31, [_Z13compress_calcIfEvPT_PKS0_S3_iii_param_5];
	cvta.to.global.u64 	%rd1, %rd6;
	cvta.to.global.u64 	%rd2, %rd7;
	mov.u32 	%r33, %ctaid.x;
	mov.u32 	%r34, %ntid.x;
	mov.u32 	%r35, %tid.x;
	mad.lo.s32 	%r1, %r33, %r34, %r35;
	setp.ge.s32 	%p1, %r1, %r32;
	@%p1 bra 	$L__BB0_19;
	cvta.to.global.u64 	%rd8, %rd5;
	mul.wide.s32 	%rd9, %r1, 4;
	add.s64 	%rd10, %rd8, %rd9;
	ld.global.f32 	%f1, [%rd10];
	mul.lo.s32 	%r2, %r30, %r1;
	setp.lt.s32 	%p2, %r30, 1;
	@%p2 bra 	$L__BB0_19;
	setp.ne.s32 	%p3, %r31, 4;
	@%p3 bra 	$L__BB0_11;
	and.b32  	%r3, %r30, 3;
	setp.lt.u32 	%p10, %r30, 4;
	mov.b32 	%r53, 0;
	@%p10 bra 	$L__BB0_6;
	and.b32  	%r53, %r30, 2147483644;
	neg.s32 	%r51, %r53;
	shl.b32 	%r50, %r2, 2;
	add.s64 	%rd3, %rd1, 8;
	mov.u32 	%r49, %r2;
$L__BB0_5:
	.pragma "nounroll";
	mul.wide.s32 	%rd29, %r49, 4;
	add.s64 	%rd30, %rd3, %rd29;
	mul.wide.s32 	%rd31, %r50, 4;
	add.s64 	%rd32, %rd2, %rd31;
	ld.global.f32 	%f79, [%rd32+12];
	ld.global.f32 	%f80, [%rd32+8];
	ld.global.f32 	%f81, [%rd32+4];
	ld.global.f32 	%f82, [%rd32];
	fma.rn.f32 	%f83, %f1, %f82, %f81;
	fma.rn.f32 	%f84, %f1, %f83, %f80;
	fma.rn.f32 	%f85, %f1, %f84, %f79;
	st.global.f32 	[%rd30+-8], %f85;
	ld.global.f32 	%f86, [%rd32+28];
	ld.global.f32 	%f87, [%rd32+24];
	ld.global.f32 	%f88, [%rd32+20];
	ld.global.f32 	%f89, [%rd32+16];
	fma.rn.f32 	%f90, %f1, %f89, %f88;
	fma.rn.f32 	%f91, %f1, %f90, %f87;
	fma.rn.f32 	%f92, %f1, %f91, %f86;
	st.global.f32 	[%rd30+-4], %f92;
	ld.global.f32 	%f93, [%rd32+44];
	ld.global.f32 	%f94, [%rd32+40];
	ld.global.f32 	%f95, [%rd32+36];
	ld.global.f32 	%f96, [%rd32+32];
	fma.rn.f32 	%f97, %f1, %f96, %f95;
	fma.rn.f32 	%f98, %f1, %f97, %f94;
	fma.rn.f32 	%f99, %f1, %f98, %f93;
	st.global.f32 	[%rd30], %f99;
	ld.global.f32 	%f100, [%rd32+60];
	ld.global.f32 	%f101, [%rd32+56];
	ld.global.f32 	%f102, [%rd32+52];
	ld.global.f32 	%f103, [%rd32+48];
	fma.rn.f32 	%f104, %f1, %f103, %f102;
	fma.rn.f32 	%f105, %f1, %f104, %f101;
	fma.rn.f32 	%f106, %f1, %f105, %f100;
	st.global.f32 	[%rd30+4], %f106;
	add.s32 	%r51, %r51, 4;
	add.s32 	%r50, %r50, 16;
	add.s32 	%r49, %r49, 4;
	setp.ne.s32 	%p11, %r51, 0;
	@%p11 bra 	$L__BB0_5;
$L__BB0_6:
	setp.eq.s32 	%p12, %r3, 0;
	@%p12 bra 	$L__BB0_19;
	setp.eq.s32 	%p13, %r3, 1;
	@%p13 bra 	$L__BB0_9;
	add.s32 	%r44, %r53, %r2;
	shl.b32 	%r45, %r44, 2;
	mul.wide.s32 	%rd33, %r45, 4;
	add.s64 	%rd34, %rd2, %rd33;
	ld.global.f32 	%f107, [%rd34+12];
	ld.global.f32 	%f108, [%rd34+8];
	ld.global.f32 	%f109, [%rd34+4];
	ld.global.f32 	%f110, [%rd34];
	fma.rn.f32 	%f111, %f1, %f110, %f109;
	fma.rn.f32 	%f112, %f1, %f111, %f108;
	fma.rn.f32 	%f113, %f1, %f112, %f107;
	mul.wide.s32 	%rd35, %r44, 4;
	add.s64 	%rd36, %rd1, %rd35;
	st.global.f32 	[%rd36], %f113;
	ld.global.f32 	%f114, [%rd34+28];
	ld.global.f32 	%f115, [%rd34+24];
	ld.global.f32 	%f116, [%rd34+20];
	ld.global.f32 	%f117, [%rd34+16];
	fma.rn.f32 	%f118, %f1, %f117, %f116;
	fma.rn.f32 	%f119, %f1, %f118, %f115;
	fma.rn.f32 	%f120, %f1, %f119, %f114;
	st.global.f32 	[%rd36+4], %f120;
	add.s32 	%r53, %r53, 2;
$L__BB0_9:
	and.b32  	%r46, %r30, 1;
	setp.eq.b32 	%p14, %r46, 1;
	not.pred 	%p15, %p14;
	@%p15 bra 	$L__BB0_19;
	add.s32 	%r47, %r53, %r2;
	shl.b32 	%r48, %r47, 2;
	mul.wide.s32 	%rd37, %r48, 4;
	add.s64 	%rd38, %rd2, %rd37;
	ld.global.f32 	%f121, [%rd38+12];
	ld.global.f32 	%f122, [%rd38+8];
	ld.global.f32 	%f123, [%rd38+4];
	ld.global.f32 	%f124, [%rd38];
	fma.rn.f32 	%f125, %f1, %f124, %f123;
	fma.rn.f32 	%f126, %f1, %f125, %f122;
	fma.rn.f32 	%f127, %f1, %f126, %f121;
	mul.wide.s32 	%rd39, %r47, 4;
	add.s64 	%rd40, %rd1, %rd39;
	st.global.f32 	[%rd40], %f127;
	bra.uni 	$L__BB0_19;
$L__BB0_11:
	and.b32  	%r16, %r30, 3;
	setp.lt.u32 	%p4, %r30, 4;
	mov.b32 	%r58, 0;
	@%p4 bra 	$L__BB0_14;
	and.b32  	%r58, %r30, 2147483644;
	neg.s32 	%r56, %r58;
	add.s64 	%rd4, %rd1, 8;
	mul.lo.s32 	%r37, %r31, %r30;
	mul.lo.s32 	%r54, %r37, %r1;
	shl.b32 	%r20, %r31, 2;
	mul.wide.s32 	%rd15, %r31, 4;
	mov.u32 	%r55, %r2;
$L__BB0_13:
	.pragma "nounroll";
	mul.wide.s32 	%rd11, %r55, 4;
	add.s64 	%rd12, %rd4, %rd11;
	mul.wide.s32 	%rd13, %r54, 4;
	add.s64 	%rd14, %rd2, %rd13;
	ld.global.f32 	%f2, [%rd14+12];
	ld.global.f32 	%f3, [%rd14+8];
	ld.global.f32 	%f4, [%rd14+4];
	ld.global.f32 	%f5, [%rd14];
	ld.global.f32 	%f6, [%rd14+16];
	ld.global.f32 	%f7, [%rd14+20];
	fma.rn.f32 	%f8, %f1, %f5, %f4;
	fma.rn.f32 	%f9, %f1, %f8, %f3;
	fma.rn.f32 	%f10, %f1, %f9, %f2;
	fma.rn.f32 	%f11, %f1, %f10, %f6;
	fma.rn.f32 	%f12, %f1, %f11, %f7;
	st.global.f32 	[%rd12+-8], %f12;
	add.s64 	%rd16, %rd14, %rd15;
	ld.global.f32 	%f13, [%rd16+12];
	ld.global.f32 	%f14, [%rd16+8];
	ld.global.f32 	%f15, [%rd16+4];
	ld.global.f32 	%f16, [%rd16];
	ld.global.f32 	%f17, [%rd16+16];
	ld.global.f32 	%f18, [%rd16+20];
	fma.rn.f32 	%f19, %f1, %f16, %f15;
	fma.rn.f32 	%f20, %f1, %f19, %f14;
	fma.rn.f32 	%f21, %f1, %f20, %f13;
	fma.rn.f32 	%f22, %f1, %f21, %f17;
	fma.rn.f32 	%f23, %f1, %f22, %f18;
	st.global.f32 	[%rd12+-4], %f23;
	add.s64 	%rd17, %rd16, %rd15;
	ld.global.f32 	%f24, [%rd17+12];
	ld.global.f32 	%f25, [%rd17+8];
	ld.global.f32 	%f26, [%rd17+4];
	ld.global.f32 	%f27, [%rd17];
	ld.global.f32 	%f28, [%rd17+16];
	ld.global.f32 	%f29, [%rd17+20];
	fma.rn.f32 	%f30, %f1, %f27, %f26;
	fma.rn.f32 	%f31, %f1, %f30, %f25;
	fma.rn.f32 	%f32, %f1, %f31, %f24;
	fma.rn.f32 	%f33, %f1, %f32, %f28;
	fma.rn.f32 	%f34, %f1, %f33, %f29;
	st.global.f32 	[%rd12], %f34;
	add.s64 	%rd18, %rd17, %rd15;
	ld.global.f32 	%f35, [%rd18+12];
	ld.global.f32 	%f36, [%rd18+8];
	ld.global.f32 	%f37, [%rd18+4];
	ld.global.f32 	%f38, [%rd18];
	ld.global.f32 	%f39, [%rd18+16];
	ld.global.f32 	%f40, [%rd18+20];
	fma.rn.f32 	%f41, %f1, %f38, %f37;
	fma.rn.f32 	%f42, %f1, %f41, %f36;
	fma.rn.f32 	%f43, %f1, %f42, %f35;
	fma.rn.f32 	%f44, %f1, %f43, %f39;
	fma.rn.f32 	%f45, %f1, %f44, %f40;
	st.global.f32 	[%rd12+4], %f45;
	add.s32 	%r56, %r56, 4;
	add.s32 	%r55, %r55, 4;
	add.s32 	%r54, %r54, %r20;
	setp.ne.s32 	%p5, %r56, 0;
	@%p5 bra 	$L__BB0_13;
$L__BB0_14:
	setp.eq.s32 	%p6, %r16, 0;
	@%p6 bra 	$L__BB0_19;
	setp.eq.s32 	%p7, %r16, 1;
	@%p7 bra 	$L__BB0_17;
	add.s32 	%r38, %r58, %r2;
	mul.lo.s32 	%r39, %r38, %r31;
	mul.wide.s32 	%rd19, %r39, 4;
	add.s64 	%rd20, %rd2, %rd19;
	ld.global.f32 	%f46, [%rd20+12];
	ld.global.f32 	%f47, [%rd20+8];
	ld.global.f32 	%f48, [%rd20+4];
	ld.global.f32 	%f49, [%rd20];
	ld.global.f32 	%f50, [%rd20+16];
	ld.global.f32 	%f51, [%rd20+20];
	fma.rn.f32 	%f52, %f1, %f49, %f48;
	fma.rn.f32 	%f53, %f1, %f52, %f47;
	fma.rn.f32 	%f54, %f1, %f53, %f46;
	fma.rn.f32 	%f55, %f1, %f54, %f50;
	fma.rn.f32 	%f56, %f1, %f55, %f51;
	mul.wide.s32 	%rd21, %r38, 4;
	add.s64 	%rd22, %rd1, %rd21;
	st.global.f32 	[%rd22], %f56;
	mul.wide.s32 	%rd23, %r31, 4;
	add.s64 	%rd24, %rd20, %rd23;
	ld.global.f32 	%f57, [%rd24+12];
	ld.global.f32 	%f58, [%rd24+8];
	ld.global.f32 	%f59, [%rd24+4];
	ld.global.f32 	%f60, [%rd24];
	ld.global.f32 	%f61, [%rd24+16];
	ld.global.f32 	%f62, [%rd24+20];
	fma.rn.f32 	%f63, %f1, %f60, %f59;
	fma.rn.f32 	%f64, %f1, %f63, %f58;
	fma.rn.f32 	%f65, %f1, %f64, %f57;
	fma.rn.f32 	%f66, %f1, %f65, %f61;
	fma.rn.f32 	%f67, %f1, %f66, %f62;
	st.global.f32 	[%rd22+4], %f67;
	add.s32 	%r58, %r58, 2;
$L__BB0_17:
	and.b32  	%r40, %r30, 1;
	setp.eq.b32 	%p8, %r40, 1;
	not.pred 	%p9, %p8;
	@%p9 bra 	$L__BB0_19;
	add.s32 	%r41, %r58, %r2;
	mul.lo.s32 	%r42, %r41, %r31;
	mul.wide.s32 	%rd25, %r42, 4;
	add.s64 	%rd26, %rd2, %rd25;
	ld.global.f32 	%f68, [%rd26+12];
	ld.global.f32 	%f69, [%rd26+8];
	ld.global.f32 	%f70, [%rd26+4];
	ld.global.f32 	%f71, [%rd26];
	ld.global.f32 	%f72, [%rd26+16];
	ld.global.f32 	%f73, [%rd26+20];
	fma.rn.f32 	%f74, %f1, %f71, %f70;
	fma.rn.f32 	%f75, %f1, %f74, %f69;
	fma.rn.f32 	%f76, %f1, %f75, %f68;
	fma.rn.f32 	%f77, %f1, %f76, %f72;
	fma.rn.f32 	%f78, %f1, %f77, %f73;
	mul.wide.s32 	%rd27, %r41, 4;
	add.s64 	%rd28, %rd1, %rd27;
	st.global.f32 	[%rd28], %f78;
$L__BB0_19:
	ret;

}
	// .globl	_Z13compress_calcIdEvPT_PKS0_S3_iii
.visible .entry _Z13compress_calcIdEvPT_PKS0_S3_iii(
	.param .u64 .ptr .align 1 _Z13compress_calcIdEvPT_PKS0_S3_iii_param_0,
	.param .u64 .ptr .align 1 _Z13compress_calcIdEvPT_PKS0_S3_iii_param_1,
	.param .u64 .ptr .align 1 _Z13compress_calcIdEvPT_PKS0_S3_iii_param_2,
	.param .u32 _Z13compress_calcIdEvPT_PKS0_S3_iii_param_3,
	.param .u32 _Z13compress_calcIdEvPT_PKS0_S3_iii_param_4,
	.param .u32 _Z13compress_calcIdEvPT_PKS0_S3_iii_param_5
)
{
	.reg .pred 	%p<16>;
	.reg .b32 	%r<60>;
	.reg .b64 	%rd<40>;
	.reg .b64 	%fd<128>;

	ld.param.u64 	%rd5, [_Z13compress_calcIdEvPT_PKS0_S3_iii_param_0];
	ld.param.u64 	%rd4, [_Z13compress_calcIdEvPT_PKS0_S3_iii_param_1];
	ld.param.u64 	%rd6, [_Z13compress_calcIdEvPT_PKS0_S3_iii_param_2];
	ld.param.u32 	%r31, [_Z13compress_calcIdEvPT_PKS0_S3_iii_param_3];
	ld.param.u32 	%r29, [_Z13compress_calcIdEvPT_PKS0_S3_iii_param_4];
	ld.param.u32 	%r30, [_Z13compress_calcIdEvPT_PKS0_S3_iii_param_5];
	cvta.to.global.u64 	%rd1, %rd5;
	cvta.to.global.u64 	%rd2, %rd6;
	mov.u32 	%r32, %ctaid.x;
	mov.u32 	%r33, %ntid.x;
	mov.u32 	%r34, %tid.x;
	mad.lo.s32 	%r1, %r32, %r33, %r34;
	setp.ge.s32 	%p1, %r1, %r31;
	@%p1 bra 	$L__BB1_19;
	cvta.to.global.u64 	%rd7, %rd4;
	mul.wide.s32 	%rd8, %r1, 8;
	add.s64 	%rd9, %rd7, %rd8;
	ld.global.f64 	%fd1, [%rd9];
	mul.lo.s32 	%r2, %r29, %r1;
	setp.lt.s32 	%p2, %r29, 1;
	@%p2 bra 	$L__BB1_19;
	setp.ne.s32 	%p3, %r30, 4;
	@%p3 bra 	$L__BB1_11;
	and.b32  	%r3, %r29, 3;
	setp.lt.u32 	%p10, %r29, 4;
	mov.b32 	%r54, 0;
	@%p10 bra 	$L__BB1_6;
	and.b32  	%r54, %r29, 2147483644;
	neg.s32 	%r52, %r54;
	shl.b32 	%r51, %r2, 2;
	add.s64 	%rd3, %rd1, 16;
	mov.u32 	%r50, %r2;
$L__BB1_5:
	.pragma "nounroll";
	mul.wide.s32 	%rd28, %r50, 8;
	add.s64 	%rd29, %rd3, %rd28;
	mul.wide.s32 	%rd30, %r51, 8;
	add.s64 	%rd31, %rd2, %rd30;
	ld.global.f64 	%fd79, [%rd31+24];
	ld.global.f64 	%fd80, [%rd31+16];
	ld.global.f64 	%fd81, [%rd31+8];
	ld.global.f64 	%fd82, [%rd31];
	fma.rn.f64 	%fd83, %fd1, %fd82, %fd81;
	fma.rn.f64 	%fd84, %fd1, %fd83, %fd80;
	fma.rn.f64 	%fd85, %fd1, %fd84, %fd79;
	st.global.f64 	[%rd29+-16], %fd85;
	ld.global.f64 	%fd86, [%rd31+56];
	ld.global.f64 	%fd87, [%rd31+48];
	ld.global.f64 	%fd88, [%rd31+40];
	ld.global.f64 	%fd89, [%rd31+32];
	fma.rn.f64 	%fd90, %fd1, %fd89, %fd88;
	fma.rn.f64 	%fd91, %fd1, %fd90, %fd87;
	fma.rn.f64 	%fd92, %fd1, %fd91, %fd86;
	st.global.f64 	[%rd29+-8], %fd92;
	ld.global.f64 	%fd93, [%rd31+88];
	ld.global.f64 	%fd94, [%rd31+80];
	ld.global.f64 	%fd95, [%rd31+72];
	ld.global.f64 	%fd96, [%rd31+64];
	fma.rn.f64 	%fd97, %fd1, %fd96, %fd95;
	fma.rn.f64 	%fd98, %fd1, %fd97, %fd94;
	fma.rn.f64 	%fd99, %fd1, %fd98, %fd93;
	st.global.f64 	[%rd29], %fd99;
	ld.global.f64 	%fd100, [%rd31+120];
	ld.global.f64 	%fd101, [%rd31+112];
	ld.global.f64 	%fd102, [%rd31+104];
	ld.global.f64 	%fd103, [%rd31+96];
	fma.rn.f64 	%fd104, %fd1, %fd103, %fd102;
	fma.rn.f64 	%fd105, %fd1, %fd104, %fd101;
	fma.rn.f64 	%fd106, %fd1, %fd105, %fd100;
	st.global.f64 	[%rd29+8], %fd106;
	add.s32 	%r52, %r52, 4;
	add.s32 	%r51, %r51, 16;
	add.s32 	%r50, %r50, 4;
	setp.ne.s32 	%p11, %r52, 0;
	@%p11 bra 	$L__BB1_5;
$L__BB1_6:
	setp.eq.s32 	%p12, %r3, 0;
	@%p12 bra 	$L__BB1_19;
	setp.eq.s32 	%p13, %r3, 1;
	@%p13 bra 	$L__BB1_9;
	add.s32 	%r45, %r54, %r2;
	shl.b32 	%r46, %r45, 2;
	mul.wide.s32 	%rd32, %r46, 8;
	add.s64 	%rd33, %rd2, %rd32;
	ld.global.f64 	%fd107, [%rd33+24];
	ld.global.f64 	%fd108, [%rd33+16];
	ld.global.f64 	%fd109, [%rd33+8];
	ld.global.f64 	%fd110, [%rd33];
	fma.rn.f64 	%fd111, %fd1, %fd110, %fd109;
	fma.rn.f64 	%fd112, %fd1, %fd111, %fd108;
	fma.rn.f64 	%fd113, %fd1, %fd112, %fd107;
	mul.wide.s32 	%rd34, %r45, 8;
	add.s64 	%rd35, %rd1, %rd34;
	st.global.f64 	[%rd35], %fd113;
	ld.global.f64 	%fd114, [%rd33+56];
	ld.global.f64 	%fd115, [%rd33+48];
	ld.global.f64 	%fd116, [%rd33+40];
	ld.global.f64 	%fd117, [%rd33+32];
	fma.rn.f64 	%fd118, %fd1, %fd117, %fd116;
	fma.rn.f64 	%fd119, %fd1, %fd118, %fd115;
	fma.rn.f64 	%fd120, %fd1, %fd119, %fd114;
	st.global.f64 	[%rd35+8], %fd120;
	add.s32 	%r54, %r54, 2;
$L__BB1_9:
	and.b32  	%r47, %r29, 1;
	setp.eq.b32 	%p14, %r47, 1;
	not.pred 	%p15, %p14;
	@%p15 bra 	$L__BB1_19;
	add.s32 	%r48, %r54, %r2;
	shl.b32 	%r49, %r48, 2;
	mul.wide.s32 	%rd36, %r49, 8;
	add.s64 	%rd37, %rd2, %rd36;
	ld.global.f64 	%fd121, [%rd37+24];
	ld.global.f64 	%fd122, [%rd37+16];
	ld.global.f64 	%fd123, [%rd37+8];
	ld.global.f64 	%fd124, [%rd37];
	fma.rn.f64 	%fd125, %fd1, %fd124, %fd123;
	fma.rn.f64 	%fd126, %fd1, %fd125, %fd122;
	fma.rn.f64 	%fd127, %fd1, %fd126, %fd121;
	mul.wide.s32 	%rd38, %r48, 8;
	add.s64 	%rd39, %rd1, %rd38;
	st.global.f64 	[%rd39], %fd127;
	bra.uni 	$L__BB1_19;
$L__BB1_11:
	setp.lt.u32 	%p4, %r29, 4;
	mov.b32 	%r59, 0;
	@%p4 bra 	$L__BB1_14;
	and.b32  	%r36, %r29, 2147483644;
	neg.s32 	%r57, %r36;
	mul.lo.s32 	%r37, %r30, %r29;
	mul.lo.s32 	%r55, %r37, %r1;
	mul.wide.s32 	%rd14, %r30, 8;
	mov.u32 	%r56, %r2;
$L__BB1_13:
	.pragma "nounroll";
	and.b32  	%r59, %r29, 2147483644;
	mul.wide.s32 	%rd10, %r56, 8;
	add.s64 	%rd11, %rd1, %rd10;
	mul.wide.s32 	%rd12, %r55, 8;
	add.s64 	%rd13, %rd2, %rd12;
	ld.global.f64 	%fd2, [%rd13+24];
	ld.global.f64 	%fd3, [%rd13+16];
	ld.global.f64 	%fd4, [%rd13+8];
	ld.global.f64 	%fd5, [%rd13];
	ld.global.f64 	%fd6, [%rd13+32];
	ld.global.f64 	%fd7, [%rd13+40];
	fma.rn.f64 	%fd8, %fd1, %fd5, %fd4;
	fma.rn.f64 	%fd9, %fd1, %fd8, %fd3;
	fma.rn.f64 	%fd10, %fd1, %fd9, %fd2;
	fma.rn.f64 	%fd11, %fd1, %fd10, %fd6;
	fma.rn.f64 	%fd12, %fd1, %fd11, %fd7;
	st.global.f64 	[%rd11], %fd12;
	add.s64 	%rd15, %rd13, %rd14;
	ld.global.f64 	%fd13, [%rd15+24];
	ld.global.f64 	%fd14, [%rd15+16];
	ld.global.f64 	%fd15, [%rd15+8];
	ld.global.f64 	%fd16, [%rd15];
	ld.global.f64 	%fd17, [%rd15+32];
	ld.global.f64 	%fd18, [%rd15+40];
	fma.rn.f64 	%fd19, %fd1, %fd16, %fd15;
	fma.rn.f64 	%fd20, %fd1, %fd19, %fd14;
	fma.rn.f64 	%fd21, %fd1, %fd20, %fd13;
	fma.rn.f64 	%fd22, %fd1, %fd21, %fd17;
	fma.rn.f64 	%fd23, %fd1, %fd22, %fd18;
	st.global.f64 	[%rd11+8], %fd23;
	add.s64 	%rd16, %rd15, %rd14;
	ld.global.f64 	%fd24, [%rd16+24];
	ld.global.f64 	%fd25, [%rd16+16];
	ld.global.f64 	%fd26, [%rd16+8];
	ld.global.f64 	%fd27, [%rd16];
	ld.global.f64 	%fd28, [%rd16+32];
	ld.global.f64 	%fd29, [%rd16+40];
	fma.rn.f64 	%fd30, %fd1, %fd27, %fd26;
	fma.rn.f64 	%fd31, %fd1, %fd30, %fd25;
	fma.rn.f64 	%fd32, %fd1, %fd31, %fd24;
	fma.rn.f64 	%fd33, %fd1, %fd32, %fd28;
	fma.rn.f64 	%fd34, %fd1, %fd33, %fd29;
	st.global.f64 	[%rd11+16], %fd34;
	add.s64 	%rd17, %rd16, %rd14;
	ld.global.f64 	%fd35, [%rd17+24];
	ld.global.f64 	%fd36, [%rd17+16];
	ld.global.f64 	%fd37, [%rd17+8];
	ld.global.f64 	%fd38, [%rd17];
	ld.global.f64 	%fd39, [%rd17+32];
	ld.global.f64 	%fd40, [%rd17+40];
	fma.rn.f64 	%fd41, %fd1, %fd38, %fd37;
	fma.rn.f64 	%fd42, %fd1, %fd41, %fd36;
	fma.rn.f64 	%fd43, %fd1, %fd42, %fd35;
	fma.rn.f64 	%fd44, %fd1, %fd43, %fd39;
	fma.rn.f64 	%fd45, %fd1, %fd44, %fd40;
	st.global.f64 	[%rd11+24], %fd45;
	add.s32 	%r57, %r57, 4;
	add.s32 	%r56, %r56, 4;
	shl.b32 	%r38, %r30, 2;
	add.s32 	%r55, %r55, %r38;
	setp.ne.s32 	%p5, %r57, 0;
	@%p5 bra 	$L__BB1_13;
$L__BB1_14:
	and.b32  	%r26, %r29, 3;
	setp.eq.s32 	%p6, %r26, 0;
	@%p6 bra 	$L__BB1_19;
	setp.eq.s32 	%p7, %r26, 1;
	@%p7 bra 	$L__BB1_17;
	add.s32 	%r39, %r59, %r2;
	mul.lo.s32 	%r40, %r39, %r30;
	mul.wide.s32 	%rd18, %r40, 8;
	add.s64 	%rd19, %rd2, %rd18;
	ld.global.f64 	%fd46, [%rd19+24];
	ld.global.f64 	%fd47, [%rd19+16];
	ld.global.f64 	%fd48, [%rd19+8];
	ld.global.f64 	%fd49, [%rd19];
	ld.global.f64 	%fd50, [%rd19+32];
	ld.global.f64 	%fd51, [%rd19+40];
	fma.rn.f64 	%fd52, %fd1, %fd49, %fd48;
	fma.rn.f64 	%fd53, %fd1, %fd52, %fd47;
	fma.rn.f64 	%fd54, %fd1, %fd53, %fd46;
	fma.rn.f64 	%fd55, %fd1, %fd54, %fd50;
	fma.rn.f64 	%fd56, %fd1, %fd55, %fd51;
	mul.wide.s32 	%rd20, %r39, 8;
	add.s64 	%rd21, %rd1, %rd20;
	st.global.f64 	[%rd21], %fd56;
	mul.wide.s32 	%rd22, %r30, 8;
	add.s64 	%rd23, %rd19, %rd22;
	ld.global.f64 	%fd57, [%rd23+24];
	ld.global.f64 	%fd58, [%rd23+16];
	ld.global.f64 	%fd59, [%rd23+8];
	ld.global.f64 	%fd60, [%rd23];
	ld.global.f64 	%fd61, [%rd23+32];
	ld.global.f64 	%fd62, [%rd23+40];
	fma.rn.f64 	%fd63, %fd1, %fd60, %fd59;
	fma.rn.f64 	%fd64, %fd1, %fd63, %fd58;
	fma.rn.f64 	%fd65, %fd1, %fd64, %fd57;
	fma.rn.f64 	%fd66, %fd1, %fd65, %fd61;
	fma.rn.f64 	%fd67, %fd1, %fd66, %fd62;
	st.global.f64 	[%rd21+8], %fd67;
	add.s32 	%r59, %r59, 2;
$L__BB1_17:
	and.b32  	%r41, %r29, 1;
	setp.eq.b32 	%p8, %r41, 1;
	not.pred 	%p9, %p8;
	@%p9 bra 	$L__BB1_19;
	add.s32 	%r42, %r59, %r2;
	mul.lo.s32 	%r43, %r42, %r30;
	mul.wide.s32 	%rd24, %r43, 8;
	add.s64 	%rd25, %rd2, %rd24;
	ld.global.f64 	%fd68, [%rd25+24];
	ld.global.f64 	%fd69, [%rd25+16];
	ld.global.f64 	%fd70, [%rd25+8];
	ld.global.f64 	%fd71, [%rd25];
	ld.global.f64 	%fd72, [%rd25+32];
	ld.global.f64 	%fd73, [%rd25+40];
	fma.rn.f64 	%fd74, %fd1, %fd71, %fd70;
	fma.rn.f64 	%fd75, %fd1, %fd74, %fd69;
	fma.rn.f64 	%fd76, %fd1, %fd75, %fd68;
	fma.rn.f64 	%fd77, %fd1, %fd76, %fd72;
	fma.rn.f64 	%fd78, %fd1, %fd77, %fd73;
	mul.wide.s32 	%rd26, %r42, 8;
	add.s64 	%rd27, %rd1, %rd26;
	st.global.f64 	[%rd27], %fd78;
$L__BB1_19:
	ret;

}


// ===== COMPILED SASS (sm_100) =====

	.target	sm_100

	.elftype	@"ET_EXEC"


//--------------------- .note.nv.tkinfo           --------------------------
	.section	.note.nv.tkinfo,"",@"SHT_NOTE"
	.sectionflags	@"SHF_NOTE_NV_TKINFO"
	.tkinfo
        /*0018*/ 	.word	0x00000002
        /*0030*/ 	.string	""
        /*0030*/ 	.string	"ptxas"
        /*0030*/ 	.string	"Cuda compilation tools, release 13.0, V13.0.88"
        /*0030*/ 	.string	"Build cuda_13.0.r13.0/compiler.36424714_0"
        /*0030*/ 	.string	"-arch sm_100 -m 64 "



//--------------------- .note.nv.cuinfo           --------------------------
	.section	.note.nv.cuinfo,"",@"SHT_NOTE"
	.sectionflags	@"SHF_NOTE_NV_CUINFO"
        /*0018*/ 	.short	0x0002
        /*001a*/ 	.short	0x0064
        /*001c*/ 	.short	0x0082
	.zero		2


//--------------------- .nv.info                  --------------------------
	.section	.nv.info,"",@"SHT_CUDA_INFO"
	.align	4


	//----- nvinfo : EIATTR_REGCOUNT
	.align		4
        /*0000*/ 	.byte	0x04, 0x2f
        /*0002*/ 	.short	(.L_1 - .L_0)
	.align		4
.L_0:
        /*0004*/ 	.word	index@(_Z13compress_calcIfEvPT_PKS0_S3_iii)
        /*0008*/ 	.word	0x0000001a


	//----- nvinfo : EIATTR_FRAME_SIZE
	.align		4
.L_1:
        /*000c*/ 	.byte	0x04, 0x11
        /*000e*/ 	.short	(.L_3 - .L_2)
	.align		4
.L_2:
        /*0010*/ 	.word	index@(_Z13compress_calcIfEvPT_PKS0_S3_iii)
        /*0014*/ 	.word	0x00000000


	//----- nvinfo : EIATTR_REGCOUNT
	.align		4
.L_3:
        /*0018*/ 	.byte	0x04, 0x2f
        /*001a*/ 	.short	(.L_5 - .L_4)
	.align		4
.L_4:
        /*001c*/ 	.word	index@(_Z13compress_calcIdEvPT_PKS0_S3_iii)
        /*0020*/ 	.word	0x0000001e


	//----- nvinfo : EIATTR_FRAME_SIZE
	.align		4
.L_5:
        /*0024*/ 	.byte	0x04, 0x11
        /*0026*/ 	.short	(.L_7 - .L_6)
	.align		4
.L_6:
        /*0028*/ 	.word	index@(_Z13compress_calcIdEvPT_PKS0_S3_iii)
        /*002c*/ 	.word	0x00000000


	//----- nvinfo : EIATTR_MIN_STACK_SIZE
	.align		4
.L_7:
        /*0030*/ 	.byte	0x04, 0x12
        /*0032*/ 	.short	(.L_9 - .L_8)
	.align		4
.L_8:
        /*0034*/ 	.word	index@(_Z13compress_calcIdEvPT_PKS0_S3_iii)
        /*0038*/ 	.word	0x00000000


	//----- nvinfo : EIATTR_MIN_STACK_SIZE
	.align		4
.L_9:
        /*003c*/ 	.byte	0x04, 0x12
        /*003e*/ 	.short	(.L_11 - .L_10)
	.align		4
.L_10:
        /*0040*/ 	.word	index@(_Z13compress_calcIfEvPT_PKS0_S3_iii)
        /*0044*/ 	.word	0x00000000
.L_11:


//--------------------- .nv.compat                --------------------------
	.section	.nv.compat,"",@"SHT_CUDA_COMPAT_INFO"
	.align	4
        /*0000*/ 	.byte	0x02, 0x09, 0x00, 0x00, 0x02, 0x02, 0x01, 0x00, 0x02, 0x05, 0x05, 0x00, 0x03, 0x07, 0x01, 0x01
        /*0010*/ 	.byte	0x02, 0x03, 0x00, 0x00, 0x02, 0x06, 0x01, 0x00, 0x04, 0x0b, 0x08, 0x00, 0x01, 0x00, 0x00, 0x00
        /*0020*/ 	.byte	0x00, 0x00, 0x00, 0x00


//--------------------- .nv.info._Z13compress_calcIdEvPT_PKS0_S3_iii --------------------------
	.section	.nv.info._Z13compress_calcIdEvPT_PKS0_S3_iii,"",@"SHT_CUDA_INFO"
	.sectionflags	@""
	.align	4


	//----- nvinfo : EIATTR_CUDA_API_VERSION
	.align		4
        /*0000*/ 	.byte	0x04, 0x37
        /*0002*/ 	.short	(.L_13 - .L_12)
.L_12:
        /*0004*/ 	.word	0x00000082


	//----- nvinfo : EIATTR_KPARAM_INFO
	.align		4
.L_13:
        /*0008*/ 	.byte	0x04, 0x17
        /*000a*/ 	.short	(.L_15 - .L_14)
.L_14:
        /*000c*/ 	.word	0x00000000
        /*0010*/ 	.short	0x0005
        /*0012*/ 	.short	0x0020
        /*0014*/ 	.byte	0x00, 0xf0, 0x11, 0x00


	//----- nvinfo : EIATTR_KPARAM_INFO
	.align		4
.L_15:
        /*0018*/ 	.byte	0x04, 0x17
        /*001a*/ 	.short	(.L_17 - .L_16)
.L_16:
        /*001c*/ 	.word	0x00000000
        /*0020*/ 	.short	0x0004
        /*0022*/ 	.short	0x001c
        /*0024*/ 	.byte	0x00, 0xf0, 0x11, 0x00


	//----- nvinfo : EIATTR_KPARAM_INFO
	.align		4
.L_17:
        /*0028*/ 	.byte	0x04, 0x17
        /*002a*/ 	.short	(.L_19 - .L_18)
.L_18:
        /*002c*/ 	.word	0x00000000
        /*0030*/ 	.short	0x0003
        /*0032*/ 	.short	0x0018
        /*0034*/ 	.byte	0x00, 0xf0, 0x11, 0x00


	//----- nvinfo : EIATTR_KPARAM_INFO
	.align		4
.L_19:
        /*0038*/ 	.byte	0x04, 0x17
        /*003a*/ 	.short	(.L_21 - .L_20)
.L_20:
        /*003c*/ 	.word	0x00000000
        /*0040*/ 	.short	0x0002
        /*0042*/ 	.short	0x0010
        /*0044*/ 	.byte	0x00, 0xf5, 0x21, 0x00


	//----- nvinfo : EIATTR_KPARAM_INFO
	.align		4
.L_21:
        /*0048*/ 	.byte	0x04, 0x17
        /*004a*/ 	.short	(.L_23 - .L_22)
.L_22:
        /*004c*/ 	.word	0x00000000
        /*0050*/ 	.short	0x0001
        /*0052*/ 	.short	0x0008
        /*0054*/ 	.byte	0x00, 0xf5, 0x21, 0x00


	//----- nvinfo : EIATTR_KPARAM_INFO
	.align		4
.L_23:
        /*0058*/ 	.byte	0x04, 0x17
        /*005a*/ 	.short	(.L_25 - .L_24)
.L_24:
        /*005c*/ 	.word	0x00000000
        /*0060*/ 	.short	0x0000
        /*0062*/ 	.short	0x0000
        /*0064*/ 	.byte	0x00, 0xf5, 0x21, 0x00


	//----- nvinfo : EIATTR_SPARSE_MMA_MASK
	.align		4
.L_25:
        /*0068*/ 	.byte	0x03, 0x50
        /*006a*/ 	.short	0x0000


	//----- nvinfo : EIATTR_MAXREG_COUNT
	.align		4
        /*006c*/ 	.byte	0x03, 0x1b
        /*006e*/ 	.short	0x00ff


	//----- nvinfo : EIATTR_MERCURY_ISA_VERSION
	.align		4
        /*0070*/ 	.byte	0x03, 0x5f
        /*0072*/ 	.short	0x0101


	//----- nvinfo : EIATTR_VRC_CTA_INIT_COUNT
	.align		4
        /*0074*/ 	.byte	0x02, 0x4a
	.zero		1
	.zero		1


	//----- nvinfo : EIATTR_EXIT_INSTR_OFFSETS
	.align		4
        /*0078*/ 	.byte	0x04, 0x1c
        /*007a*/ 	.short	(.L_27 - .L_26)


	//   ....[0]....
.L_26:
        /*007c*/ 	.word	0x00000070


	//   ....[1]....
        /*0080*/ 	.word	0x000000a0


	//   ....[2]....
        /*0084*/ 	.word	0x00000490


	//   ....[3]....
        /*0088*/ 	.word	0x00000650


	//   ....[4]....
        /*008c*/ 	.word	0x00000740


	//   ....[5]....
        /*0090*/ 	.word	0x00000ba0


	//   ....[6]....
        /*0094*/ 	.word	0x00000df0


	//   ....[7]....
        /*0098*/ 	.word	0x00000f20


	//----- nvinfo : EIATTR_CBANK_PARAM_SIZE
	.align		4
.L_27:
        /*009c*/ 	.byte	0x03, 0x19
        /*009e*/ 	.short	0x0024


	//----- nvinfo : EIATTR_PARAM_CBANK
	.align		4
        /*00a0*/ 	.byte	0x04, 0x0a
        /*00a2*/ 	.short	(.L_29 - .L_28)
	.align		4
.L_28:
        /*00a4*/ 	.word	index@(.nv.constant0._Z13compress_calcIdEvPT_PKS0_S3_iii)
        /*00a8*/ 	.short	0x0380
        /*00aa*/ 	.short	0x0024


	//----- nvinfo : EIATTR_SW_WAR
	.align		4
.L_29:
        /*00ac*/ 	.byte	0x04, 0x36
        /*00ae*/ 	.short	(.L_31 - .L_30)
.L_30:
        /*00b0*/ 	.word	0x00000008
.L_31:


//--------------------- .nv.info._Z13compress_calcIfEvPT_PKS0_S3_iii --------------------------
	.section	.nv.info._Z13compress_calcIfEvPT_PKS0_S3_iii,"",@"SHT_CUDA_INFO"
	.sectionflags	@""
	.align	4


	//----- nvinfo : EIATTR_CUDA_API_VERSION
	.align		4
        /*0000*/ 	.byte	0x04, 0x37
        /*0002*/ 	.short	(.L_33 - .L_32)
.L_32:
        /*0004*/ 	.word	0x00000082


	//----- nvinfo : EIATTR_KPARAM_INFO
	.align		4
.L_33:
        /*0008*/ 	.byte	0x04, 0x17
        /*000a*/ 	.short	(.L_35 - .L_34)
.L_34:
        /*000c*/ 	.word	0x00000000
        /*0010*/ 	.short	0x0005
        /*0012*/ 	.short	0x0020
        /*0014*/ 	.byte	0x00, 0xf0, 0x11, 0x00


	//----- nvinfo : EIATTR_KPARAM_INFO
	.align		4
.L_35:
        /*0018*/ 	.byte	0x04, 0x17
        /*001a*/ 	.short	(.L_37 - .L_36)
.L_36:
        /*001c*/ 	.word	0x00000000
        /*0020*/ 	.short	0x0004
        /*0022*/ 	.short	0x001c
        /*0024*/ 	.byte	0x00, 0xf0, 0x11, 0x00


	//----- nvinfo : EIATTR_KPARAM_INFO
	.align		4
.L_37:
        /*0028*/ 	.byte	0x04, 0x17
        /*002a*/ 	.short	(.L_39 - .L_38)
.L_38:
        /*002c*/ 	.word	0x00000000
        /*0030*/ 	.short	0x0003
        /*0032*/ 	.short	0x0018
        /*0034*/ 	.byte	0x00, 0xf0, 0x11, 0x00


	//----- nvinfo : EIATTR_KPARAM_INFO
	.align		4
.L_39:
        /*0038*/ 	.byte	0x04, 0x17
        /*003a*/ 	.short	(.L_41 - .L_40)
.L_40:
        /*003c*/ 	.word	0x00000000
        /*0040*/ 	.short	0x0002
        /*0042*/ 	.short	0x0010
        /*0044*/ 	.byte	0x00, 0xf5, 0x21, 0x00


	//----- nvinfo : EIATTR_KPARAM_INFO
	.align		4
.L_41:
        /*0048*/ 	.byte	0x04, 0x17
        /*004a*/ 	.short	(.L_43 - .L_42)
.L_42:
        /*004c*/ 	.word	0x00000000
        /*0050*/ 	.short	0x0001
        /*0052*/ 	.short	0x0008
        /*0054*/ 	.byte	0x00, 0xf5, 0x21, 0x00


	//----- nvinfo : EIATTR_KPARAM_INFO
	.align		4
.L_43:
        /*0058*/ 	.byte	0x04, 0x17
        /*005a*/ 	.short	(.L_45 - .L_44)
.L_44:
        /*005c*/ 	.word	0x00000000
        /*0060*/ 	.short	0x0000
        /*0062*/ 	.short	0x0000
        /*0064*/ 	.byte	0x00, 0xf5, 0x21, 0x00


	//----- nvinfo : EIATTR_SPARSE_MMA_MASK
	.align		4
.L_45:
        /*0068*/ 	.byte	0x03, 0x50
        /*006a*/ 	.short	0x0000


	//----- nvinfo : EIATTR_MAXREG_COUNT
	.align		4
        /*006c*/ 	.byte	0x03, 0x1b
        /*006e*/ 	.short	0x00ff


	//----- nvinfo : EIATTR_MERCURY_ISA_VERSION
	.align		4
        /*0070*/ 	.byte	0x03, 0x5f
        /*0072*/ 	.short	0x0101


	//----- nvinfo : EIATTR_VRC_CTA_INIT_COUNT
	.align		4
        /*0074*/ 	.byte	0x02, 0x4a
	.zero		1
	.zero		1


	//----- nvinfo : EIATTR_EXIT_INSTR_OFFSETS
	.align		4
        /*0078*/ 	.byte	0x04, 0x1c
        /*007a*/ 	.short	(.L_47 - .L_46)


	//   ....[0]....
.L_46:
        /*007c*/ 	.word	0x00000070


	//   ....[1]....
        /*0080*/ 	.word	0x000000a0


	//   ....[2]....
        /*0084*/ 	.word	0x00000490


	//   ....[3]....
        /*0088*/ 	.word	0x00000650


	//   ....[4]....
        /*008c*/ 	.word	0x00000740


	//   ....[5]....
        /*0090*/ 	.word	0x00000bf0


	//   ....[6]....
        /*0094*/ 	.word	0x00000e40


	//   ....[7]....
        /*0098*/ 	.word	0x00000f70


	//----- nvinfo : EIATTR_CBANK_PARAM_SIZE
	.align		4
.L_47:
        /*009c*/ 	.byte	0x03, 0x19
        /*009e*/ 	.short	0x0024


	//----- nvinfo : EIATTR_PARAM_CBANK
	.align		4
        /*00a0*/ 	.byte	0x04, 0x0a
        /*00a2*/ 	.short	(.L_49 - .L_48)
	.align		4
.L_48:
        /*00a4*/ 	.word	index@(.nv.constant0._Z13compress_calcIfEvPT_PKS0_S3_iii)
        /*00a8*/ 	.short	0x0380
        /*00aa*/ 	.short	0x0024


	//----- nvinfo : EIATTR_SW_WAR
	.align		4
.L_49:
        /*00ac*/ 	.byte	0x04, 0x36
        /*00ae*/ 	.short	(.L_51 - .L_50)
.L_50:
        /*00b0*/ 	.word	0x00000008
.L_51:


//--------------------- .nv.callgraph             --------------------------
	.section	.nv.callgraph,"",@"SHT_CUDA_CALLGRAPH"
	.align	4
	.sectionentsize	8
	.align		4
        /*0000*/ 	.word	0x00000000
	.align		4
        /*0004*/ 	.word	0xffffffff
	.align		4
        /*0008*/ 	.word	0x00000000
	.align		4
        /*000c*/ 	.word	0xfffffffe
	.align		4
        /*0010*/ 	.word	0x00000000
	.align		4
        /*0014*/ 	.word	0xfffffffd
	.align		4
        /*0018*/ 	.word	0x00000000
	.align		4
        /*001c*/ 	.word	0xfffffffc


//--------------------- .text._Z13compress_calcIdEvPT_PKS0_S3_iii --------------------------
	.section	.text._Z13compress_calcIdEvPT_PKS0_S3_iii,"ax",@progbits
	.align	128
        .global         _Z13compress_calcIdEvPT_PKS0_S3_iii
        .type           _Z13compress_calcIdEvPT_PKS0_S3_iii,@function
        .size           _Z13compress_calcIdEvPT_PKS0_S3_iii,(.L_x_16 - _Z13compress_calcIdEvPT_PKS0_S3_iii)
        .other          _Z13compress_calcIdEvPT_PKS0_S3_iii,@"STO_CUDA_ENTRY STV_DEFAULT"
_Z13compress_calcIdEvPT_PKS0_S3_iii:
.text._Z13compress_calcIdEvPT_PKS0_S3_iii:
[----:B------:R-:W-:Y:S01]  /*0000*/  LDC R1, c[0x0][0x37c] ;  /* 0x0000df00ff017b82 */ /* 0x000fe20000000800 */
[----:B------:R-:W0:Y:S07]  /*0010*/  S2R R0, SR_TID.X ;  /* 0x0000000000007919 */ /* 0x000e2e0000002100 */
[----:B------:R-:W0:Y:S01]  /*0020*/  S2UR UR4, SR_CTAID.X ;  /* 0x00000000000479c3 */ /* 0x000e220000002500 */
[----:B------:R-:W1:Y:S07]  /*0030*/  LDCU UR5, c[0x0][0x398] ;  /* 0x00007300ff0577ac */ /* 0x000e6e0008000800 */
[----:B------:R-:W0:Y:S02]  /*0040*/  LDC R7, c[0x0][0x360] ;  /* 0x0000d800ff077b82 */ /* 0x000e240000000800 */
[----:B0-----:R-:W-:-:S05]  /*0050*/  IMAD R7, R7, UR4, R0 ;  /* 0x0000000407077c24 */ /* 0x001fca000f8e0200 */
[----:B-1----:R-:W-:-:S13]  /*0060*/  ISETP.GE.AND P0, PT, R7, UR5, PT ;  /* 0x0000000507007c0c */ /* 0x002fda000bf06270 */
[----:B------:R-:W-:Y:S05]  /*0070*/  @P0 EXIT ;  /* 0x000000000000094d */ /* 0x000fea0003800000 */
[----:B------:R-:W0:Y:S02]  /*0080*/  LDC R0, c[0x0][0x39c] ;  /* 0x0000e700ff007b82 */ /* 0x000e240000000800 */
[----:B0-----:R-:W-:-:S13]  /*0090*/  ISETP.GE.AND P0, PT, R0, 0x1, PT ;  /* 0x000000010000780c */ /* 0x001fda0003f06270 */
[----:B------:R-:W-:Y:S05]  /*00a0*/  @!P0 EXIT ;  /* 0x000000000000894d */ /* 0x000fea0003800000 */
[----:B------:R-:W0:Y:S01]  /*00b0*/  LDC R3, c[0x0][0x3a0] ;  /* 0x0000e800ff037b82 */ /* 0x000e220000000800 */
[----:B------:R-:W1:Y:S07]  /*00c0*/  LDCU.64 UR6, c[0x0][0x358] ;  /* 0x00006b00ff0677ac */ /* 0x000e6e0008000a00 */
[----:B------:R-:W2:Y:S01]  /*00d0*/  LDC.64 R8, c[0x0][0x388] ;  /* 0x0000e200ff087b82 */ /* 0x000ea20000000a00 */
[----:B------:R-:W-:Y:S01]  /*00e0*/  IMAD R2, R7, R0, RZ ;  /* 0x0000000007027224 */ /* 0x000fe200078e02ff */
[----:B0-----:R-:W-:Y:S01]  /*00f0*/  ISETP.NE.AND P0, PT, R3, 0x4, PT ;  /* 0x000000040300780c */ /* 0x001fe20003f05270 */
[----:B--2---:R-:W-:-:S06]  /*0100*/  IMAD.WIDE R8, R7, 0x8, R8 ;  /* 0x0000000807087825 */ /* 0x004fcc00078e0208 */
[----:B-1----:R-:W5:Y:S06]  /*0110*/  LDG.E.64 R8, desc[UR6][R8.64] ;  /* 0x0000000608087981 */ /* 0x002f6c000c1e1b00 */
[----:B------:R-:W-:Y:S05]  /*0120*/  @P0 BRA `(.L_x_0) ;  /* 0x0000000400880947 */ /* 0x000fea0003800000 */
[C---:B------:R-:W-:Y:S01]  /*0130*/  ISETP.GE.U32.AND P1, PT, R0.reuse, 0x4, PT ;  /* 0x000000040000780c */ /* 0x040fe20003f26070 */
[----:B------:R-:W-:Y:S01]  /*0140*/  HFMA2 R3, -RZ, RZ, 0, 0 ;  /* 0x00000000ff037431 */ /* 0x000fe200000001ff */
[----:B------:R-:W-:-:S04]  /*0150*/  LOP3.LUT R13, R0, 0x3, RZ, 0xc0, !PT ;  /* 0x00000003000d7812 */ /* 0x000fc800078ec0ff */
[----:B------:R-:W-:-:S07]  /*0160*/  ISETP.NE.AND P0, PT, R13, RZ, PT ;  /* 0x000000ff0d00720c */ /* 0x000fce0003f05270 */
[----:B------:R-:W-:Y:S06]  /*0170*/  @!P1 BRA `(.L_x_1) ;  /* 0x0000000000c49947 */ /* 0x000fec0003800000 */
[----:B------:R-:W0:Y:S01]  /*0180*/  LDCU.64 UR4, c[0x0][0x380] ;  /* 0x00007000ff0477ac */ /* 0x000e220008000a00 */
[----:B------:R-:W-:Y:S01]  /*0190*/  LOP3.LUT R3, R0, 0x7ffffffc, RZ, 0xc0, !PT ;  /* 0x7ffffffc00037812 */ /* 0x000fe200078ec0ff */
[----:B------:R-:W-:Y:S01]  /*01a0*/  IMAD.SHL.U32 R11, R2, 0x4, RZ ;  /* 0x00000004020b7824 */ /* 0x000fe200078e00ff */
[----:B------:R-:W-:-:S03]  /*01b0*/  MOV R10, R2 ;  /* 0x00000002000a7202 */ /* 0x000fc60000000f00 */
[----:B------:R-:W-:Y:S01]  /*01c0*/  IMAD.MOV R12, RZ, RZ, -R3 ;  /* 0x000000ffff0c7224 */ /* 0x000fe200078e0a03 */
[----:B0-----:R-:W-:-:S04]  /*01d0*/  UIADD3 UR4, UP0, UPT, UR4, 0x10, URZ ;  /* 0x0000001004047890 */ /* 0x001fc8000ff1e0ff */
[----:B------:R-:W-:-:S12]  /*01e0*/  UIADD3.X UR5, UPT, UPT, URZ, UR5, URZ, UP0, !UPT ;  /* 0x00000005ff057290 */ /* 0x000fd800087fe4ff */
.L_x_2:
[----:B------:R-:W0:Y:S02]  /*01f0*/  LDC.64 R4, c[0x0][0x390] ;  /* 0x0000e400ff047b82 */ /* 0x000e240000000a00 */
[----:B0-----:R-:W-:-:S05]  /*0200*/  IMAD.WIDE R4, R11, 0x8, R4 ;  /* 0x000000080b047825 */ /* 0x001fca00078e0204 */
[----:B------:R-:W2:Y:S04]  /*0210*/  LDG.E.64 R16, desc[UR6][R4.64+0x8] ;  /* 0x0000080604107981 */ /* 0x000ea8000c1e1b00 */
[----:B-1----:R-:W2:Y:S04]  /*0220*/  LDG.E.64 R18, desc[UR6][R4.64] ;  /* 0x0000000604127981 */ /* 0x002ea8000c1e1b00 */
[----:B------:R-:W3:Y:S04]  /*0230*/  LDG.E.64 R14, desc[UR6][R4.64+0x10] ;  /* 0x00001006040e7981 */ /* 0x000ee8000c1e1b00 */
[----:B------:R-:W4:Y:S01]  /*0240*/  LDG.E.64 R6, desc[UR6][R4.64+0x18] ;  /* 0x0000180604067981 */ /* 0x000f22000c1e1b00 */
[----:B--2--5:R-:W-:-:S08]  /*0250*/  DFMA R16, R8, R18, R16 ;  /* 0x000000120810722b */ /* 0x024fd00000000010 */
[----:B---3--:R-:W-:Y:S01]  /*0260*/  DFMA R14, R8, R16, R14 ;  /* 0x00000010080e722b */ /* 0x008fe2000000000e */
[----:B------:R-:W-:Y:S01]  /*0270*/  MOV R16, UR4 ;  /* 0x0000000400107c02 */ /* 0x000fe20008000f00 */
[----:B------:R-:W-:-:S06]  /*0280*/  IMAD.U32 R17, RZ, RZ, UR5 ;  /* 0x00000005ff117e24 */ /* 0x000fcc000f8e00ff */
[----:B----4-:R-:W-:Y:S01]  /*0290*/  DFMA R18, R8, R14, R6 ;  /* 0x0000000e0812722b */ /* 0x010fe20000000006 */
[----:B------:R-:W-:-:S06]  /*02a0*/  IMAD.WIDE R6, R10, 0x8, R16 ;  /* 0x000000080a067825 */ /* 0x000fcc00078e0210 */
[----:B------:R0:W-:Y:S04]  /*02b0*/  STG.E.64 desc[UR6][R6.64+-0x10], R18 ;  /* 0xfffff01206007986 */ /* 0x0001e8000c101b06 */
[----:B------:R-:W2:Y:S04]  /*02c0*/  LDG.E.64 R20, desc[UR6][R4.64+0x28] ;  /* 0x0000280604147981 */ /* 0x000ea8000c1e1b00 */
[----:B------:R-:W2:Y:S04]  /*02d0*/  LDG.E.64 R22, desc[UR6][R4.64+0x20] ;  /* 0x0000200604167981 */ /* 0x000ea8000c1e1b00 */
[----:B------:R-:W3:Y:S04]  /*02e0*/  LDG.E.64 R16, desc[UR6][R4.64+0x30] ;  /* 0x0000300604107981 */ /* 0x000ee8000c1e1b00 */
[----:B------:R-:W4:Y:S01]  /*02f0*/  LDG.E.64 R14, desc[UR6][R4.64+0x38] ;  /* 0x00003806040e7981 */ /* 0x000f22000c1e1b00 */
[----:B--2---:R-:W-:-:S08]  /*0300*/  DFMA R20, R8, R22, R20 ;  /* 0x000000160814722b */ /* 0x004fd00000000014 */
[----:B---3--:R-:W-:-:S08]  /*0310*/  DFMA R16, R8, R20, R16 ;  /* 0x000000140810722b */ /* 0x008fd00000000010 */
[----:B----4-:R-:W-:-:S07]  /*0320*/  DFMA R20, R8, R16, R14 ;  /* 0x000000100814722b */ /* 0x010fce000000000e */
[----:B------:R1:W-:Y:S04]  /*0330*/  STG.E.64 desc[UR6][R6.64+-0x8], R20 ;  /* 0xfffff81406007986 */ /* 0x0003e8000c101b06 */
[----:B------:R-:W2:Y:S04]  /*0340*/  LDG.E.64 R22, desc[UR6][R4.64+0x48] ;  /* 0x0000480604167981 */ /* 0x000ea8000c1e1b00 */
[----:B------:R-:W2:Y:S04]  /*0350*/  LDG.E.64 R24, desc[UR6][R4.64+0x40] ;  /* 0x0000400604187981 */ /* 0x000ea8000c1e1b00 */
[----:B------:R-:W3:Y:S04]  /*0360*/  LDG.E.64 R16, desc[UR6][R4.64+0x50] ;  /* 0x0000500604107981 */ /* 0x000ee8000c1e1b00 */
[----:B------:R-:W0:Y:S01]  /*0370*/  LDG.E.64 R14, desc[UR6][R4.64+0x58] ;  /* 0x00005806040e7981 */ /* 0x000e22000c1e1b00 */
[----:B--2---:R-:W-:-:S08]  /*0380*/  DFMA R22, R8, R24, R22 ;  /* 0x000000180816722b */ /* 0x004fd00000000016 */
[----:B---3--:R-:W-:-:S08]  /*0390*/  DFMA R16, R8, R22, R16 ;  /* 0x000000160810722b */ /* 0x008fd00000000010 */
[----:B0-----:R-:W-:-:S07]  /*03a0*/  DFMA R18, R8, R16, R14 ;  /* 0x000000100812722b */ /* 0x001fce000000000e */
[----:B------:R1:W-:Y:S04]  /*03b0*/  STG.E.64 desc[UR6][R6.64], R18 ;  /* 0x0000001206007986 */ /* 0x0003e8000c101b06 */
[----:B------:R-:W2:Y:S04]  /*03c0*/  LDG.E.64 R22, desc[UR6][R4.64+0x68] ;  /* 0x0000680604167981 */ /* 0x000ea8000c1e1b00 */
[----:B------:R-:W2:Y:S04]  /*03d0*/  LDG.E.64 R24, desc[UR6][R4.64+0x60] ;  /* 0x0000600604187981 */ /* 0x000ea8000c1e1b00 */
[----:B------:R-:W3:Y:S04]  /*03e0*/  LDG.E.64 R14, desc[UR6][R4.64+0x70] ;  /* 0x00007006040e7981 */ /* 0x000ee8000c1e1b00 */
[----:B------:R-:W4:Y:S01]  /*03f0*/  LDG.E.64 R16, desc[UR6][R4.64+0x78] ;  /* 0x0000780604107981 */ /* 0x000f22000c1e1b00 */
[----:B------:R-:W-:Y:S01]  /*0400*/  IADD3 R12, PT, PT, R12, 0x4, RZ ;  /* 0x000000040c0c7810 */ /* 0x000fe20007ffe0ff */
[----:B------:R-:W-:Y:S01]  /*0410*/  VIADD R11, R11, 0x10 ;  /* 0x000000100b0b7836 */ /* 0x000fe20000000000 */
[----:B------:R-:W-:-:S02]  /*0420*/  IADD3 R10, PT, PT, R10, 0x4, RZ ;  /* 0x000000040a0a7810 */ /* 0x000fc40007ffe0ff */
[----:B------:R-:W-:Y:S01]  /*0430*/  ISETP.NE.AND P1, PT, R12, RZ, PT ;  /* 0x000000ff0c00720c */ /* 0x000fe20003f25270 */
[----:B--2---:R-:W-:-:S08]  /*0440*/  DFMA R22, R8, R24, R22 ;  /* 0x000000180816722b */ /* 0x004fd00000000016 */
[----:B---3--:R-:W-:-:S08]  /*0450*/  DFMA R14, R8, R22, R14 ;  /* 0x00000016080e722b */ /* 0x008fd0000000000e */
[----:B----4-:R-:W-:-:S07]  /*0460*/  DFMA R14, R8, R14, R16 ;  /* 0x0000000e080e722b */ /* 0x010fce0000000010 */
[----:B------:R1:W-:Y:S01]  /*0470*/  STG.E.64 desc[UR6][R6.64+0x8], R14 ;  /* 0x0000080e06007986 */ /* 0x0003e2000c101b06 */
[----:B------:R-:W-:Y:S05]  /*0480*/  @P1 BRA `(.L_x_2) ;  /* 0xfffffffc00581947 */ /* 0x000fea000383ffff */
.L_x_1:
[----:B------:R-:W-:Y:S05]  /*0490*/  @!P0 EXIT ;  /* 0x000000000000894d */ /* 0x000fea0003800000 */
[----:B------:R-:W-:Y:S02]  /*04a0*/  ISETP.NE.AND P0, PT, R13, 0x1, PT ;  /* 0x000000010d00780c */ /* 0x000fe40003f05270 */
[----:B------:R-:W-:-:S04]  /*04b0*/  LOP3.LUT R0, R0, 0x1, RZ, 0xc0, !PT ;  /* 0x0000000100007812 */ /* 0x000fc800078ec0ff */
[----:B------:R-:W-:-:S07]  /*04c0*/  ISETP.NE.U32.AND P1, PT, R0, 0x1, PT ;  /* 0x000000010000780c */ /* 0x000fce0003f25070 */
[----:B------:R-:W-:Y:S06]  /*04d0*/  @!P0 BRA `(.L_x_3) ;  /* 0x00000000005c8947 */ /* 0x000fec0003800000 */
[----:B------:R-:W0:Y:S01]  /*04e0*/  LDC.64 R4, c[0x0][0x390] ;  /* 0x0000e400ff047b82 */ /* 0x000e220000000a00 */
[----:B-1----:R-:W-:-:S05]  /*04f0*/  IMAD.IADD R19, R2, 0x1, R3 ;  /* 0x0000000102137824 */ /* 0x002fca00078e0203 */
[----:B------:R-:W-:Y:S02]  /*0500*/  SHF.L.U32 R7, R19, 0x2, RZ ;  /* 0x0000000213077819 */ /* 0x000fe400000006ff */
[----:B------:R-:W1:Y:S03]  /*0510*/  LDC.64 R16, c[0x0][0x380] ;  /* 0x0000e000ff107b82 */ /* 0x000e660000000a00 */
[----:B0-----:R-:W-:-:S05]  /*0520*/  IMAD.WIDE R4, R7, 0x8, R4 ;  /* 0x0000000807047825 */ /* 0x001fca00078e0204 */
[----:B------:R-:W2:Y:S04]  /*0530*/  LDG.E.64 R12, desc[UR6][R4.64+0x8] ;  /* 0x00000806040c7981 */ /* 0x000ea8000c1e1b00 */
[----:B------:R-:W2:Y:S04]  /*0540*/  LDG.E.64 R14, desc[UR6][R4.64] ;  /* 0x00000006040e7981 */ /* 0x000ea8000c1e1b00 */
[----:B------:R-:W3:Y:S04]  /*0550*/  LDG.E.64 R10, desc[UR6][R4.64+0x10] ;  /* 0x00001006040a7981 */ /* 0x000ee8000c1e1b00 */
[----:B------:R-:W4:Y:S01]  /*0560*/  LDG.E.64 R6, desc[UR6][R4.64+0x18] ;  /* 0x0000180604067981 */ /* 0x000f22000c1e1b00 */
[----:B--2--5:R-:W-:-:S08]  /*0570*/  DFMA R12, R8, R14, R12 ;  /* 0x0000000e080c722b */ /* 0x024fd0000000000c */
[----:B---3--:R-:W-:-:S08]  /*0580*/  DFMA R10, R8, R12, R10 ;  /* 0x0000000c080a722b */ /* 0x008fd0000000000a */
[----:B----4-:R-:W-:Y:S01]  /*0590*/  DFMA R6, R8, R10, R6 ;  /* 0x0000000a0806722b */ /* 0x010fe20000000006 */
[----:B-1----:R-:W-:-:S06]  /*05a0*/  IMAD.WIDE R10, R19, 0x8, R16 ;  /* 0x00000008130a7825 */ /* 0x002fcc00078e0210 */
[----:B------:R0:W-:Y:S04]  /*05b0*/  STG.E.64 desc[UR6][R10.64], R6 ;  /* 0x000000060a007986 */ /* 0x0001e8000c101b06 */
[----:B------:R-:W2:Y:S04]  /*05c0*/  LDG.E.64 R16, desc[UR6][R4.64+0x28] ;  /* 0x0000280604107981 */ /* 0x000ea8000c1e1b00 */
[----:B------:R-:W2:Y:S04]  /*05d0*/  LDG.E.64 R18, desc[UR6][R4.64+0x20] ;  /* 0x0000200604127981 */ /* 0x000ea8000c1e1b00 */
[----:B------:R-:W3:Y:S04]  /*05e0*/  LDG.E.64 R14, desc[UR6][R4.64+0x30] ;  /* 0x00003006040e7981 */ /* 0x000ee8000c1e1b00 */
[----:B------:R-:W4:Y:S01]  /*05f0*/  LDG.E.64 R12, desc[UR6][R4.64+0x38] ;  /* 0x00003806040c7981 */ /* 0x000f22000c1e1b00 */
[----:B------:R-:W-:Y:S01]  /*0600*/  VIADD R3, R3, 0x2 ;  /* 0x0000000203037836 */ /* 0x000fe20000000000 */
[----:B--2---:R-:W-:-:S08]  /*0610*/  DFMA R16, R8, R18, R16 ;  /* 0x000000120810722b */ /* 0x004fd00000000010 */
[----:B---3--:R-:W-:-:S08]  /*0620*/  DFMA R14, R8, R16, R14 ;  /* 0x00000010080e722b */ /* 0x008fd0000000000e */
[----:B----4-:R-:W-:-:S07]  /*0630*/  DFMA R12, R8, R14, R12 ;  /* 0x0000000e080c722b */ /* 0x010fce000000000c */
[----:B------:R0:W-:Y:S04]  /*0640*/  STG.E.64 desc[UR6][R10.64+0x8], R12 ;  /* 0x0000080c0a007986 */ /* 0x0001e8000c101b06 */
.L_x_3:
[----:B------:R-:W-:Y:S05]  /*0650*/  @P1 EXIT ;  /* 0x000000000000194d */ /* 0x000fea0003800000 */
[----:B------:R-:W2:Y:S01]  /*0660*/  LDC.64 R4, c[0x0][0x390] ;  /* 0x0000e400ff047b82 */ /* 0x000ea20000000a00 */
[----:B------:R-:W-:-:S04]  /*0670*/  IADD3 R17, PT, PT, R2, R3, RZ ;  /* 0x0000000302117210 */ /* 0x000fc80007ffe0ff */
[----:B------:R-:W-:-:S03]  /*0680*/  SHF.L.U32 R3, R17, 0x2, RZ ;  /* 0x0000000211037819 */ /* 0x000fc600000006ff */
[----:B-1----:R-:W1:Y:S02]  /*0690*/  LDC.64 R14, c[0x0][0x380] ;  /* 0x0000e000ff0e7b82 */ /* 0x002e640000000a00 */
[----:B--2---:R-:W-:-:S05]  /*06a0*/  IMAD.WIDE R2, R3, 0x8, R4 ;  /* 0x0000000803027825 */ /* 0x004fca00078e0204 */
[----:B0-----:R-:W2:Y:S04]  /*06b0*/  LDG.E.64 R10, desc[UR6][R2.64+0x8] ;  /* 0x00000806020a7981 */ /* 0x001ea8000c1e1b00 */
[----:B------:R-:W2:Y:S04]  /*06c0*/  LDG.E.64 R12, desc[UR6][R2.64] ;  /* 0x00000006020c7981 */ /* 0x000ea8000c1e1b00 */
[----:B------:R-:W3:Y:S04]  /*06d0*/  LDG.E.64 R6, desc[UR6][R2.64+0x10] ;  /* 0x0000100602067981 */ /* 0x000ee8000c1e1b00 */
[----:B------:R-:W4:Y:S01]  /*06e0*/  LDG.E.64 R4, desc[UR6][R2.64+0x18] ;  /* 0x0000180602047981 */ /* 0x000f22000c1e1b00 */
[----:B--2--5:R-:W-:-:S08]  /*06f0*/  DFMA R10, R8, R12, R10 ;  /* 0x0000000c080a722b */ /* 0x024fd0000000000a */
[----:B---3--:R-:W-:-:S08]  /*0700*/  DFMA R6, R8, R10, R6 ;  /* 0x0000000a0806722b */ /* 0x008fd00000000006 */
[----:B----4-:R-:W-:Y:S01]  /*0710*/  DFMA R4, R8, R6, R4 ;  /* 0x000000060804722b */ /* 0x010fe20000000004 */
[----:B-1----:R-:W-:-:S06]  /*0720*/  IMAD.WIDE R6, R17, 0x8, R14 ;  /* 0x0000000811067825 */ /* 0x002fcc00078e020e */
[----:B------:R-:W-:Y:S01]  /*0730*/  STG.E.64 desc[UR6][R6.64], R4 ;  /* 0x0000000406007986 */ /* 0x000fe2000c101b06 */
[----:B------:R-:W-:Y:S05]  /*0740*/  EXIT ;  /* 0x000000000000794d */ /* 0x000fea0003800000 */
.L_x_0:
[----:B------:R-:W-:Y:S01]  /*0750*/  ISETP.GE.U32.AND P0, PT, R0, 0x4, PT ;  /* 0x000000040000780c */ /* 0x000fe20003f06070 */
[----:B------:R-:W-:-:S12]  /*0760*/  IMAD.MOV.U32 R4, RZ, RZ, RZ ;  /* 0x000000ffff047224 */ /* 0x000fd800078e00ff */
[----:B------:R-:W-:Y:S05]  /*0770*/  @!P0 BRA `(.L_x_4) ;  /* 0x0000000400048947 */ /* 0x000fea0003800000 */
[C---:B------:R-:W-:Y:S01]  /*0780*/  IMAD R6, R0.reuse, R3, RZ ;  /* 0x0000000300067224 */ /* 0x040fe200078e02ff */
[----:B------:R-:W-:Y:S02]  /*0790*/  LOP3.LUT R4, R0, 0x7ffffffc, RZ, 0xc0, !PT ;  /* 0x7ffffffc00047812 */ /* 0x000fe400078ec0ff */
[----:B------:R-:W-:Y:S01]  /*07a0*/  MOV R5, R2 ;  /* 0x0000000200057202 */ /* 0x000fe20000000f00 */
[----:B------:R-:W-:Y:S01]  /*07b0*/  IMAD R6, R7, R6, RZ ;  /* 0x0000000607067224 */ /* 0x000fe200078e02ff */
[----:B------:R-:W-:-:S07]  /*07c0*/  IADD3 R7, PT, PT, -R4, RZ, RZ ;  /* 0x000000ff04077210 */ /* 0x000fce0007ffe1ff */
.L_x_5:
[----:B0-----:R-:W0:Y:S02]  /*07d0*/  LDC.64 R18, c[0x0][0x390] ;  /* 0x0000e400ff127b82 */ /* 0x001e240000000a00 */
[----:B0-----:R-:W-:-:S05]  /*07e0*/  IMAD.WIDE R18, R6, 0x8, R18 ;  /* 0x0000000806127825 */ /* 0x001fca00078e0212 */
[----:B------:R-:W2:Y:S04]  /*07f0*/  LDG.E.64 R10, desc[UR6][R18.64+0x8] ;  /* 0x00000806120a7981 */ /* 0x000ea8000c1e1b00 */
[----:B------:R-:W2:Y:S04]  /*0800*/  LDG.E.64 R12, desc[UR6][R18.64] ;  /* 0x00000006120c7981 */ /* 0x000ea8000c1e1b00 */
[----:B------:R-:W3:Y:S04]  /*0810*/  LDG.E.64 R14, desc[UR6][R18.64+0x10] ;  /* 0x00001006120e7981 */ /* 0x000ee8000c1e1b00 */
[----:B------:R-:W4:Y:S04]  /*0820*/  LDG.E.64 R22, desc[UR6][R18.64+0x18] ;  /* 0x0000180612167981 */ /* 0x000f28000c1e1b00 */
[----:B------:R-:W4:Y:S04]  /*0830*/  LDG.E.64 R16, desc[UR6][R18.64+0x20] ;  /* 0x0000200612107981 */ /* 0x000f28000c1e1b00 */
[----:B------:R-:W4:Y:S01]  /*0840*/  LDG.E.64 R20, desc[UR6][R18.64+0x28] ;  /* 0x0000280612147981 */ /* 0x000f22000c1e1b00 */
[----:B------:R-:W-:Y:S01]  /*0850*/  IMAD.WIDE R24, R3, 0x8, R18 ;  /* 0x0000000803187825 */ /* 0x000fe200078e0212 */
[----:B--2--5:R-:W-:-:S08]  /*0860*/  DFMA R10, R8, R12, R10 ;  /* 0x0000000c080a722b */ /* 0x024fd0000000000a */
[C---:B---3--:R-:W-:Y:S02]  /*0870*/  DFMA R14, R8.reuse, R10, R14 ;  /* 0x0000000a080e722b */ /* 0x048fe4000000000e */
[----:B------:R-:W0:Y:S06]  /*0880*/  LDC.64 R10, c[0x0][0x380] ;  /* 0x0000e000ff0a7b82 */ /* 0x000e2c0000000a00 */
[----:B----4-:R-:W-:-:S08]  /*0890*/  DFMA R14, R8, R14, R22 ;  /* 0x0000000e080e722b */ /* 0x010fd00000000016 */
[----:B------:R-:W-:-:S08]  /*08a0*/  DFMA R14, R8, R14, R16 ;  /* 0x0000000e080e722b */ /* 0x000fd00000000010 */
[----:B------:R-:W-:Y:S01]  /*08b0*/  DFMA R26, R8, R14, R20 ;  /* 0x0000000e081a722b */ /* 0x000fe20000000014 */
[----:B0-----:R-:W-:-:S06]  /*08c0*/  IMAD.WIDE R10, R5, 0x8, R10 ;  /* 0x00000008050a7825 */ /* 0x001fcc00078e020a */
[----:B------:R0:W-:Y:S04]  /*08d0*/  STG.E.64 desc[UR6][R10.64], R26 ;  /* 0x0000001a0a007986 */ /* 0x0001e8000c101b06 */
[----:B------:R-:W2:Y:S04]  /*08e0*/  LDG.E.64 R12, desc[UR6][R24.64+0x8] ;  /* 0x00000806180c7981 */ /* 0x000ea8000c1e1b00 */
[----:B------:R-:W2:Y:S04]  /*08f0*/  LDG.E.64 R14, desc[UR6][R24.64] ;  /* 0x00000006180e7981 */ /* 0x000ea8000c1e1b00 */
[----:B------:R-:W3:Y:S04]  /*0900*/  LDG.E.64 R16, desc[UR6][R24.64+0x10] ;  /* 0x0000100618107981 */ /* 0x000ee8000c1e1b00 */
[----:B------:R-:W4:Y:S04]  /*0910*/  LDG.E.64 R22, desc[UR6][R24.64+0x18] ;  /* 0x0000180618167981 */ /* 0x000f28000c1e1b00 */
[----:B------:R-:W4:Y:S04]  /*0920*/  LDG.E.64 R18, desc[UR6][R24.64+0x20] ;  /* 0x0000200618127981 */ /* 0x000f28000c1e1b00 */
[----:B------:R-:W0:Y:S01]  /*0930*/  LDG.E.64 R20, desc[UR6][R24.64+0x28] ;  /* 0x0000280618147981 */ /* 0x000e22000c1e1b00 */
[----:B--2---:R-:W-:-:S08]  /*0940*/  DFMA R12, R8, R14, R12 ;  /* 0x0000000e080c722b */ /* 0x004fd0000000000c */
[----:B---3--:R-:W-:-:S08]  /*0950*/  DFMA R12, R8, R12, R16 ;  /* 0x0000000c080c722b */ /* 0x008fd00000000010 */
[----:B----4-:R-:W-:-:S08]  /*0960*/  DFMA R12, R8, R12, R22 ;  /* 0x0000000c080c722b */ /* 0x010fd00000000016 */
[----:B------:R-:W-:-:S08]  /*0970*/  DFMA R12, R8, R12, R18 ;  /* 0x0000000c080c722b */ /* 0x000fd00000000012 */
[----:B0-----:R-:W-:Y:S01]  /*0980*/  DFMA R26, R8, R12, R20 ;  /* 0x0000000c081a722b */ /* 0x001fe20000000014 */
[----:B------:R-:W-:-:S06]  /*0990*/  IMAD.WIDE R12, R3, 0x8, R24 ;  /* 0x00000008030c7825 */ /* 0x000fcc00078e0218 */
        /* <DEDUP_REMOVED lines=19> */
[----:B------:R-:W4:Y:S01]  /*0ad0*/  LDG.E.64 R20, desc[UR6][R24.64+0x28] ;  /* 0x0000280618147981 */ /* 0x000f22000c1e1b00 */
[----:B------:R-:W-:Y:S01]  /*0ae0*/  VIADD R7, R7, 0x4 ;  /* 0x0000000407077836 */ /* 0x000fe20000000000 */
[----:B------:R-:W-:-:S02]  /*0af0*/  LEA R6, R3, R6, 0x2 ;  /* 0x0000000603067211 */ /* 0x000fc400078e10ff */
[----:B------:R-:W-:Y:S02]  /*0b00*/  IADD3 R5, PT, PT, R5, 0x4, RZ ;  /* 0x0000000405057810 */ /* 0x000fe40007ffe0ff */
[----:B------:R-:W-:Y:S01]  /*0b10*/  ISETP.NE.AND P0, PT, R7, RZ, PT ;  /* 0x000000ff0700720c */ /* 0x000fe20003f05270 */
[----:B--2---:R-:W-:-:S08]  /*0b20*/  DFMA R14, R8, R18, R14 ;  /* 0x00000012080e722b */ /* 0x004fd0000000000e */
[----:B---3--:R-:W-:-:S08]  /*0b30*/  DFMA R14, R8, R14, R16 ;  /* 0x0000000e080e722b */ /* 0x008fd00000000010 */
[----:B----4-:R-:W-:-:S08]  /*0b40*/  DFMA R14, R8, R14, R22 ;  /* 0x0000000e080e722b */ /* 0x010fd00000000016 */
[----:B------:R-:W-:-:S08]  /*0b50*/  DFMA R12, R8, R14, R12 ;  /* 0x0000000e080c722b */ /* 0x000fd0000000000c */
[----:B------:R-:W-:-:S07]  /*0b60*/  DFMA R12, R8, R12, R20 ;  /* 0x0000000c080c722b */ /* 0x000fce0000000014 */
[----:B------:R0:W-:Y:S01]  /*0b70*/  STG.E.64 desc[UR6][R10.64+0x18], R12 ;  /* 0x0000180c0a007986 */ /* 0x0001e2000c101b06 */
[----:B------:R-:W-:Y:S05]  /*0b80*/  @P0 BRA `(.L_x_5) ;  /* 0xfffffffc00100947 */ /* 0x000fea000383ffff */
.L_x_4:
[----:B------:R-:W-:-:S13]  /*0b90*/  LOP3.LUT P0, R5, R0, 0x3, RZ, 0xc0, !PT ;  /* 0x0000000300057812 */ /* 0x000fda000780c0ff */
[----:B------:R-:W-:Y:S05]  /*0ba0*/  @!P0 EXIT ;  /* 0x000000000000894d */ /* 0x000fea0003800000 */
[----:B------:R-:W-:Y:S02]  /*0bb0*/  ISETP.NE.AND P0, PT, R5, 0x1, PT ;  /* 0x000000010500780c */ /* 0x000fe40003f05270 */
[----:B------:R-:W-:-:S04]  /*0bc0*/  LOP3.LUT R0, R0, 0x1, RZ, 0xc0, !PT ;  /* 0x0000000100007812 */ /* 0x000fc800078ec0ff */
[----:B------:R-:W-:-:S07]  /*0bd0*/  ISETP.NE.U32.AND P1, PT, R0, 0x1, PT ;  /* 0x000000010000780c */ /* 0x000fce0003f25070 */
[----:B------:R-:W-:Y:S06]  /*0be0*/  @!P0 BRA `(.L_x_6) ;  /* 0x0000000000808947 */ /* 0x000fec0003800000 */
[----:B------:R-:W1:Y:S01]  /*0bf0*/  LDC.64 R6, c[0x0][0x390] ;  /* 0x0000e400ff067b82 */ /* 0x000e620000000a00 */
[----:B------:R-:W-:-:S04]  /*0c00*/  IMAD.IADD R0, R2, 0x1, R4 ;  /* 0x0000000102007824 */ /* 0x000fc800078e0204 */
[----:B------:R-:W-:-:S04]  /*0c10*/  IMAD R5, R0, R3, RZ ;  /* 0x0000000300057224 */ /* 0x000fc800078e02ff */
[----:B-1----:R-:W-:-:S05]  /*0c20*/  IMAD.WIDE R6, R5, 0x8, R6 ;  /* 0x0000000805067825 */ /* 0x002fca00078e0206 */
[----:B------:R-:W2:Y:S04]  /*0c30*/  LDG.E.64 R18, desc[UR6][R6.64+0x8] ;  /* 0x0000080606127981 */ /* 0x000ea8000c1e1b00 */
[----:B------:R-:W2:Y:S04]  /*0c40*/  LDG.E.64 R20, desc[UR6][R6.64] ;  /* 0x0000000606147981 */ /* 0x000ea8000c1e1b00 */
[----:B------:R-:W3:Y:S04]  /*0c50*/  LDG.E.64 R16, desc[UR6][R6.64+0x10] ;  /* 0x0000100606107981 */ /* 0x000ee8000c1e1b00 */
[----:B------:R-:W4:Y:S04]  /*0c60*/  LDG.E.64 R14, desc[UR6][R6.64+0x18] ;  /* 0x00001806060e7981 */ /* 0x000f28000c1e1b00 */
[----:B0-----:R-:W4:Y:S04]  /*0c70*/  LDG.E.64 R12, desc[UR6][R6.64+0x20] ;  /* 0x00002006060c7981 */ /* 0x001f28000c1e1b00 */
[----:B------:R-:W4:Y:S01]  /*0c80*/  LDG.E.64 R10, desc[UR6][R6.64+0x28] ;  /* 0x00002806060a7981 */ /* 0x000f22000c1e1b00 */
[----:B--2--5:R-:W-:-:S08]  /*0c90*/  DFMA R18, R8, R20, R18 ;  /* 0x000000140812722b */ /* 0x024fd00000000012 */
[C---:B---3--:R-:W-:Y:S02]  /*0ca0*/  DFMA R16, R8.reuse, R18, R16 ;  /* 0x000000120810722b */ /* 0x048fe40000000010 */
[----:B------:R-:W0:Y:S06]  /*0cb0*/  LDC.64 R18, c[0x0][0x380] ;  /* 0x0000e000ff127b82 */ /* 0x000e2c0000000a00 */
[----:B----4-:R-:W-:Y:S01]  /*0cc0*/  DFMA R14, R8, R16, R14 ;  /* 0x00000010080e722b */ /* 0x010fe2000000000e */
[----:B------:R-:W-:-:S07]  /*0cd0*/  IMAD.WIDE R16, R3, 0x8, R6 ;  /* 0x0000000803107825 */ /* 0x000fce00078e0206 */
        /* <DEDUP_REMOVED lines=9> */
[----:B------:R-:W4:Y:S01]  /*0d70*/  LDG.E.64 R12, desc[UR6][R16.64+0x28] ;  /* 0x00002806100c7981 */ /* 0x000f22000c1e1b00 */
[----:B------:R-:W-:Y:S01]  /*0d80*/  IADD3 R4, PT, PT, R4, 0x2, RZ ;  /* 0x0000000204047810 */ /* 0x000fe20007ffe0ff */
[----:B--2---:R-:W-:-:S08]  /*0d90*/  DFMA R22, R8, R24, R22 ;  /* 0x000000180816722b */ /* 0x004fd00000000016 */
[----:B---3--:R-:W-:-:S08]  /*0da0*/  DFMA R20, R8, R22, R20 ;  /* 0x000000160814722b */ /* 0x008fd00000000014 */
[----:B----4-:R-:W-:-:S08]  /*0db0*/  DFMA R18, R8, R20, R18 ;  /* 0x000000140812722b */ /* 0x010fd00000000012 */
[----:B------:R-:W-:-:S08]  /*0dc0*/  DFMA R6, R8, R18, R6 ;  /* 0x000000120806722b */ /* 0x000fd00000000006 */
[----:B------:R-:W-:-:S07]  /*0dd0*/  DFMA R6, R8, R6, R12 ;  /* 0x000000060806722b */ /* 0x000fce000000000c */
[----:B------:R1:W-:Y:S04]  /*0de0*/  STG.E.64 desc[UR6][R10.64+0x8], R6 ;  /* 0x000008060a007986 */ /* 0x0003e8000c101b06 */
.L_x_6:
[----:B------:R-:W-:Y:S05]  /*0df0*/  @P1 EXIT ;  /* 0x000000000000194d */ /* 0x000fea0003800000 */
[----:B-1----:R-:W1:Y:S01]  /*0e00*/  LDC.64 R6, c[0x0][0x390] ;  /* 0x0000e400ff067b82 */ /* 0x002e620000000a00 */
[----:B------:R-:W-:-:S05]  /*0e10*/  IADD3 R2, PT, PT, R2, R4, RZ ;  /* 0x0000000402027210 */ /* 0x000fca0007ffe0ff */
[----:B------:R-:W-:-:S04]  /*0e20*/  IMAD R5, R2, R3, RZ ;  /* 0x0000000302057224 */ /* 0x000fc800078e02ff */
[----:B-1----:R-:W-:-:S05]  /*0e30*/  IMAD.WIDE R4, R5, 0x8, R6 ;  /* 0x0000000805047825 */ /* 0x002fca00078e0206 */
[----:B0-----:R-:W2:Y:S04]  /*0e40*/  LDG.E.64 R12, desc[UR6][R4.64+0x8] ;  /* 0x00000806040c7981 */ /* 0x001ea8000c1e1b00 */
[----:B------:R-:W2:Y:S04]  /*0e50*/  LDG.E.64 R14, desc[UR6][R4.64] ;  /* 0x00000006040e7981 */ /* 0x000ea8000c1e1b00 */
[----:B------:R-:W3:Y:S04]  /*0e60*/  LDG.E.64 R10, desc[UR6][R4.64+0x10] ;  /* 0x00001006040a7981 */ /* 0x000ee8000c1e1b00 */
[----:B------:R-:W4:Y:S04]  /*0e70*/  LDG.E.64 R6, desc[UR6][R4.64+0x18] ;  /* 0x0000180604067981 */ /* 0x000f28000c1e1b00 */
[----:B------:R-:W4:Y:S04]  /*0e80*/  LDG.E.64 R16, desc[UR6][R4.64+0x20] ;  /* 0x0000200604107981 */ /* 0x000f28000c1e1b00 */
[----:B------:R-:W4:Y:S01]  /*0e90*/  LDG.E.64 R18, desc[UR6][R4.64+0x28] ;  /* 0x0000280604127981 */ /* 0x000f22000c1e1b00 */
[----:B--2--5:R-:W-:-:S08]  /*0ea0*/  DFMA R12, R8, R14, R12 ;  /* 0x0000000e080c722b */ /* 0x024fd0000000000c */
[C---:B---3--:R-:W-:Y:S02]  /*0eb0*/  DFMA R10, R8.reuse, R12, R10 ;  /* 0x0000000c080a722b */ /* 0x048fe4000000000a */
[----:B------:R-:W0:Y:S06]  /*0ec0*/  LDC.64 R12, c[0x0][0x380] ;  /* 0x0000e000ff0c7b82 */ /* 0x000e2c0000000a00 */
[----:B----4-:R-:W-:-:S08]  /*0ed0*/  DFMA R6, R8, R10, R6 ;  /* 0x0000000a0806722b */ /* 0x010fd00000000006 */
[----:B------:R-:W-:-:S08]  /*0ee0*/  DFMA R6, R8, R6, R16 ;  /* 0x000000060806722b */ /* 0x000fd00000000010 */
[----:B------:R-:W-:Y:S01]  /*0ef0*/  DFMA R6, R8, R6, R18 ;  /* 0x000000060806722b */ /* 0x000fe20000000012 */
[----:B0-----:R-:W-:-:S06]  /*0f00*/  IMAD.WIDE R2, R2, 0x8, R12 ;  /* 0x0000000802027825 */ /* 0x001fcc00078e020c */
[----:B------:R-:W-:Y:S01]  /*0f10*/  STG.E.64 desc[UR6][R2.64], R6 ;  /* 0x0000000602007986 */ /* 0x000fe2000c101b06 */
[----:B------:R-:W-:Y:S05]  /*0f20*/  EXIT ;  /* 0x000000000000794d */ /* 0x000fea0003800000 */
.L_x_7:
[----:B------:R-:W-:-:S00]  /*0f30*/  BRA `(.L_x_7) ;  /* 0xfffffffc00fc7947 */ /* 0x000fc0000383ffff */
[----:B------:R-:W-:-:S00]  /*0f40*/  NOP ;  /* 0x0000000000007918 */ /* 0x000fc00000000000 */
        /* <DEDUP_REMOVED lines=11> */
.L_x_16:


//--------------------- .text._Z13compress_calcIfEvPT_PKS0_S3_iii --------------------------
	.section	.text._Z13compress_calcIfEvPT_PKS0_S3_iii,"ax",@progbits
	.align	128
        .global         _Z13compress_calcIfEvPT_PKS0_S3_iii
        .type           _Z13compress_calcIfEvPT_PKS0_S3_iii,@function
        .size           _Z13compress_calcIfEvPT_PKS0_S3_iii,(.L_x_17 - _Z13compress_calcIfEvPT_PKS0_S3_iii)
        .other          _Z13compress_calcIfEvPT_PKS0_S3_iii,@"STO_CUDA_ENTRY STV_DEFAULT"
_Z13compress_calcIfEvPT_PKS0_S3_iii:
.text._Z13compress_calcIfEvPT_PKS0_S3_iii:
        /* <DEDUP_REMOVED lines=14> */
[C---:B------:R-:W-:Y:S01]  /*00e0*/  IMAD R2, R11.reuse, R3, RZ ;  /* 0x000000030b027224 */ /* 0x040fe200078e02ff */
[----:B0-----:R-:W-:Y:S01]  /*00f0*/  ISETP.NE.AND P0, PT, R4, 0x4, PT ;  /* 0x000000040400780c */ /* 0x001fe20003f05270 */
[----:B--2---:R-:W-:-:S05]  /*0100*/  IMAD.WIDE R6, R11, 0x4, R6 ;  /* 0x000000040b067825 */ /* 0x004fca00078e0206 */
[----:B-1----:R0:W5:Y:S07]  /*0110*/  LDG.E R0, desc[UR6][R6.64] ;  /* 0x0000000606007981 */ /* 0x00216e000c1e1900 */
[----:B------:R-:W-:Y:S05]  /*0120*/  @P0 BRA `(.L_x_8) ;  /* 0x0000000400880947 */ /* 0x000fea0003800000 */
[C---:B------:R-:W-:Y:S01]  /*0130*/  ISETP.GE.U32.AND P1, PT, R3.reuse, 0x4, PT ;  /* 0x000000040300780c */ /* 0x040fe20003f26070 */
[----:B------:R-:W-:Y:S01]  /*0140*/  HFMA2 R5, -RZ, RZ, 0, 0 ;  /* 0x00000000ff057431 */ /* 0x000fe200000001ff */
[----:B------:R-:W-:-:S04]  /*0150*/  LOP3.LUT R14, R3, 0x3, RZ, 0xc0, !PT ;  /* 0x00000003030e7812 */ /* 0x000fc800078ec0ff */
[----:B------:R-:W-:-:S07]  /*0160*/  ISETP.NE.AND P0, PT, R14, RZ, PT ;  /* 0x000000ff0e00720c */ /* 0x000fce0003f05270 */
[----:B------:R-:W-:Y:S06]  /*0170*/  @!P1 BRA `(.L_x_9) ;  /* 0x0000000000c49947 */ /* 0x000fec0003800000 */
[----:B------:R-:W1:Y:S01]  /*0180*/  LDCU.64 UR4, c[0x0][0x380] ;  /* 0x00007000ff0477ac */ /* 0x000e620008000a00 */
[----:B------:R-:W-:Y:S02]  /*0190*/  LOP3.LUT R5, R3, 0x7ffffffc, RZ, 0xc0, !PT ;  /* 0x7ffffffc03057812 */ /* 0x000fe400078ec0ff */
[----:B------:R-:W-:Y:S02]  /*01a0*/  SHF.L.U32 R10, R2, 0x2, RZ ;  /* 0x00000002020a7819 */ /* 0x000fe400000006ff */
[----:B------:R-:W-:Y:S02]  /*01b0*/  MOV R4, R2 ;  /* 0x0000000200047202 */ /* 0x000fe40000000f00 */
[----:B------:R-:W-:Y:S01]  /*01c0*/  IADD3 R11, PT, PT, -R5, RZ, RZ ;  /* 0x000000ff050b7210 */ /* 0x000fe20007ffe1ff */
[----:B-1----:R-:W-:-:S04]  /*01d0*/  UIADD3 UR4, UP0, UPT, UR4, 0x8, URZ ;  /* 0x0000000804047890 */ /* 0x002fc8000ff1e0ff */
[----:B------:R-:W-:-:S12]  /*01e0*/  UIADD3.X UR5, UPT, UPT, URZ, UR5, URZ, UP0, !UPT ;  /* 0x00000005ff057290 */ /* 0x000fd800087fe4ff */
.L_x_10:
[----:B0-----:R-:W0:Y:S02]  /*01f0*/  LDC.64 R6, c[0x0][0x390] ;  /* 0x0000e400ff067b82 */ /* 0x001e240000000a00 */
[----:B0-----:R-:W-:-:S05]  /*0200*/  IMAD.WIDE R6, R10, 0x4, R6 ;  /* 0x000000040a067825 */ /* 0x001fca00078e0206 */
[----:B-1----:R-:W2:Y:S04]  /*0210*/  LDG.E R9, desc[UR6][R6.64+0x4] ;  /* 0x0000040606097981 */ /* 0x002ea8000c1e1900 */
[----:B------:R-:W2:Y:S04]  /*0220*/  LDG.E R8, desc[UR6][R6.64] ;  /* 0x0000000606087981 */ /* 0x000ea8000c1e1900 */
[----:B------:R-:W3:Y:S04]  /*0230*/  LDG.E R15, desc[UR6][R6.64+0x8] ;  /* 0x00000806060f7981 */ /* 0x000ee8000c1e1900 */
[----:B------:R-:W4:Y:S01]  /*0240*/  LDG.E R13, desc[UR6][R6.64+0xc] ;  /* 0x00000c06060d7981 */ /* 0x000f22000c1e1900 */
[----:B--2--5:R-:W-:Y:S01]  /*0250*/  FFMA R12, R0, R8, R9 ;  /* 0x00000008000c7223 */ /* 0x024fe20000000009 */
[----:B------:R-:W-:-:S02]  /*0260*/  MOV R8, UR4 ;  /* 0x0000000400087c02 */ /* 0x000fc40008000f00 */
[----:B------:R-:W-:Y:S01]  /*0270*/  MOV R9, UR5 ;  /* 0x0000000500097c02 */ /* 0x000fe20008000f00 */
[----:B---3--:R-:W-:Y:S02]  /*0280*/  FFMA R12, R0, R12, R15 ;  /* 0x0000000c000c7223 */ /* 0x008fe4000000000f */
[----:B------:R-:W-:-:S04]  /*0290*/  IMAD.WIDE R8, R4, 0x4, R8 ;  /* 0x0000000404087825 */ /* 0x000fc800078e0208 */
[----:B----4-:R-:W-:-:S05]  /*02a0*/  FFMA R13, R0, R12, R13 ;  /* 0x0000000c000d7223 */ /* 0x010fca000000000d */
[----:B------:R0:W-:Y:S04]  /*02b0*/  STG.E desc[UR6][R8.64+-0x8], R13 ;  /* 0xfffff80d08007986 */ /* 0x0001e8000c101906 */
[----:B------:R-:W2:Y:S04]  /*02c0*/  LDG.E R19, desc[UR6][R6.64+0x14] ;  /* 0x0000140606137981 */ /* 0x000ea8000c1e1900 */
[----:B------:R-:W2:Y:S04]  /*02d0*/  LDG.E R12, desc[UR6][R6.64+0x10] ;  /* 0x00001006060c7981 */ /* 0x000ea8000c1e1900 */
[----:B------:R-:W3:Y:S04]  /*02e0*/  LDG.E R17, desc[UR6][R6.64+0x18] ;  /* 0x0000180606117981 */ /* 0x000ee8000c1e1900 */
[----:B------:R-:W4:Y:S01]  /*02f0*/  LDG.E R15, desc[UR6][R6.64+0x1c] ;  /* 0x00001c06060f7981 */ /* 0x000f22000c1e1900 */
[----:B--2---:R-:W-:-:S04]  /*0300*/  FFMA R12, R0, R12, R19 ;  /* 0x0000000c000c7223 */ /* 0x004fc80000000013 */
[----:B---3--:R-:W-:-:S04]  /*0310*/  FFMA R12, R0, R12, R17 ;  /* 0x0000000c000c7223 */ /* 0x008fc80000000011 */
[----:B----4-:R-:W-:-:S05]  /*0320*/  FFMA R15, R0, R12, R15 ;  /* 0x0000000c000f7223 */ /* 0x010fca000000000f */
[----:B------:R1:W-:Y:S04]  /*0330*/  STG.E desc[UR6][R8.64+-0x4], R15 ;  /* 0xfffffc0f08007986 */ /* 0x0003e8000c101906 */
[----:B------:R-:W2:Y:S04]  /*0340*/  LDG.E R19, desc[UR6][R6.64+0x24] ;  /* 0x0000240606137981 */ /* 0x000ea8000c1e1900 */
[----:B------:R-:W2:Y:S04]  /*0350*/  LDG.E R12, desc[UR6][R6.64+0x20] ;  /* 0x00002006060c7981 */ /* 0x000ea8000c1e1900 */
[----:B------:R-:W3:Y:S04]  /*0360*/  LDG.E R17, desc[UR6][R6.64+0x28] ;  /* 0x0000280606117981 */ /* 0x000ee8000c1e1900 */
[----:B0-----:R-:W4:Y:S01]  /*0370*/  LDG.E R13, desc[UR6][R6.64+0x2c] ;  /* 0x00002c06060d7981 */ /* 0x001f22000c1e1900 */
[----:B--2---:R-:W-:-:S04]  /*0380*/  FFMA R12, R0, R12, R19 ;  /* 0x0000000c000c7223 */ /* 0x004fc80000000013 */
[----:B---3--:R-:W-:-:S04]  /*0390*/  FFMA R12, R0, R12, R17 ;  /* 0x0000000c000c7223 */ /* 0x008fc80000000011 */
[----:B----4-:R-:W-:-:S05]  /*03a0*/  FFMA R13, R0, R12, R13 ;  /* 0x0000000c000d7223 */ /* 0x010fca000000000d */
[----:B------:R2:W-:Y:S04]  /*03b0*/  STG.E desc[UR6][R8.64], R13 ;  /* 0x0000000d08007986 */ /* 0x0005e8000c101906 */
[----:B------:R-:W3:Y:S04]  /*03c0*/  LDG.E R19, desc[UR6][R6.64+0x34] ;  /* 0x0000340606137981 */ /* 0x000ee8000c1e1900 */
[----:B------:R-:W3:Y:S04]  /*03d0*/  LDG.E R12, desc[UR6][R6.64+0x30] ;  /* 0x00003006060c7981 */ /* 0x000ee8000c1e1900 */
[----:B------:R-:W4:Y:S04]  /*03e0*/  LDG.E R17, desc[UR6][R6.64+0x38] ;  /* 0x0000380606117981 */ /* 0x000f28000c1e1900 */
[----:B-1----:R-:W2:Y:S01]  /*03f0*/  LDG.E R15, desc[UR6][R6.64+0x3c] ;  /* 0x00003c06060f7981 */ /* 0x002ea2000c1e1900 */
[----:B------:R-:W-:-:S02]  /*0400*/  IADD3 R11, PT, PT, R11, 0x4, RZ ;  /* 0x000000040b0b7810 */ /* 0x000fc40007ffe0ff */
[----:B------:R-:W-:Y:S02]  /*0410*/  IADD3 R10, PT, PT, R10, 0x10, RZ ;  /* 0x000000100a0a7810 */ /* 0x000fe40007ffe0ff */
[----:B------:R-:W-:Y:S02]  /*0420*/  ISETP.NE.AND P1, PT, R11, RZ, PT ;  /* 0x000000ff0b00720c */ /* 0x000fe40003f25270 */
[----:B------:R-:W-:Y:S01]  /*0430*/  IADD3 R4, PT, PT, R4, 0x4, RZ ;  /* 0x0000000404047810 */ /* 0x000fe20007ffe0ff */
[----:B---3--:R-:W-:-:S04]  /*0440*/  FFMA R12, R0, R12, R19 ;  /* 0x0000000c000c7223 */ /* 0x008fc80000000013 */
[----:B----4-:R-:W-:-:S04]  /*0450*/  FFMA R12, R0, R12, R17 ;  /* 0x0000000c000c7223 */ /* 0x010fc80000000011 */
[----:B--2---:R-:W-:-:S05]  /*0460*/  FFMA R15, R0, R12, R15 ;  /* 0x0000000c000f7223 */ /* 0x004fca000000000f */
[----:B------:R1:W-:Y:S01]  /*0470*/  STG.E desc[UR6][R8.64+0x4], R15 ;  /* 0x0000040f08007986 */ /* 0x0003e2000c101906 */
[----:B------:R-:W-:Y:S05]  /*0480*/  @P1 BRA `(.L_x_10) ;  /* 0xfffffffc00581947 */ /* 0x000fea000383ffff */
.L_x_9:
[----:B------:R-:W-:Y:S05]  /*0490*/  @!P0 EXIT ;  /* 0x000000000000894d */ /* 0x000fea0003800000 */
[----:B------:R-:W-:Y:S02]  /*04a0*/  ISETP.NE.AND P0, PT, R14, 0x1, PT ;  /* 0x000000010e00780c */ /* 0x000fe40003f05270 */
[----:B------:R-:W-:-:S04]  /*04b0*/  LOP3.LUT R3, R3, 0x1, RZ, 0xc0, !PT ;  /* 0x0000000103037812 */ /* 0x000fc800078ec0ff */
[----:B------:R-:W-:-:S07]  /*04c0*/  ISETP.NE.U32.AND P1, PT, R3, 0x1, PT ;  /* 0x000000010300780c */ /* 0x000fce0003f25070 */
[----:B------:R-:W-:Y:S06]  /*04d0*/  @!P0 BRA `(.L_x_11) ;  /* 0x00000000005c8947 */ /* 0x000fec0003800000 */
[----:B0-----:R-:W0:Y:S01]  /*04e0*/  LDC.64 R6, c[0x0][0x390] ;  /* 0x0000e400ff067b82 */ /* 0x001e220000000a00 */
[----:B------:R-:W-:-:S04]  /*04f0*/  IADD3 R3, PT, PT, R2, R5, RZ ;  /* 0x0000000502037210 */ /* 0x000fc80007ffe0ff */
[----:B-1----:R-:W-:-:S05]  /*0500*/  SHF.L.U32 R9, R3, 0x2, RZ ;  /* 0x0000000203097819 */ /* 0x002fca00000006ff */
[----:B0-----:R-:W-:Y:S02]  /*0510*/  IMAD.WIDE R6, R9, 0x4, R6 ;  /* 0x0000000409067825 */ /* 0x001fe400078e0206 */
[----:B------:R-:W0:Y:S03]  /*0520*/  LDC.64 R8, c[0x0][0x380] ;  /* 0x0000e000ff087b82 */ /* 0x000e260000000a00 */
[----:B------:R-:W2:Y:S04]  /*0530*/  LDG.E R15, desc[UR6][R6.64+0x4] ;  /* 0x00000406060f7981 */ /* 0x000ea8000c1e1900 */
[----:B------:R-:W2:Y:S04]  /*0540*/  LDG.E R4, desc[UR6][R6.64] ;  /* 0x0000000606047981 */ /* 0x000ea8000c1e1900 */
[----:B------:R-:W3:Y:S04]  /*0550*/  LDG.E R13, desc[UR6][R6.64+0x8] ;  /* 0x00000806060d7981 */ /* 0x000ee8000c1e1900 */
[----:B------:R-:W4:Y:S01]  /*0560*/  LDG.E R11, desc[UR6][R6.64+0xc] ;  /* 0x00000c06060b7981 */ /* 0x000f22000c1e1900 */
[----:B0-----:R-:W-:-:S04]  /*0570*/  IMAD.WIDE R8, R3, 0x4, R8 ;  /* 0x0000000403087825 */ /* 0x001fc800078e0208 */
[----:B--2--5:R-:W-:-:S04]  /*0580*/  FFMA R4, R0, R4, R15 ;  /* 0x0000000400047223 */ /* 0x024fc8000000000f */
[----:B---3--:R-:W-:-:S04]  /*0590*/  FFMA R4, R0, R4, R13 ;  /* 0x0000000400047223 */ /* 0x008fc8000000000d */
[----:B----4-:R-:W-:-:S05]  /*05a0*/  FFMA R11, R0, R4, R11 ;  /* 0x00000004000b7223 */ /* 0x010fca000000000b */
[----:B------:R2:W-:Y:S04]  /*05b0*/  STG.E desc[UR6][R8.64], R11 ;  /* 0x0000000b08007986 */ /* 0x0005e8000c101906 */
[----:B------:R-:W3:Y:S04]  /*05c0*/  LDG.E R15, desc[UR6][R6.64+0x14] ;  /* 0x00001406060f7981 */ /* 0x000ee8000c1e1900 */
[----:B------:R-:W3:Y:S04]  /*05d0*/  LDG.E R4, desc[UR6][R6.64+0x10] ;  /* 0x0000100606047981 */ /* 0x000ee8000c1e1900 */
[----:B------:R-:W4:Y:S04]  /*05e0*/  LDG.E R13, desc[UR6][R6.64+0x18] ;  /* 0x00001806060d7981 */ /* 0x000f28000c1e1900 */
[----:B------:R-:W2:Y:S01]  /*05f0*/  LDG.E R3, desc[UR6][R6.64+0x1c] ;  /* 0x00001c0606037981 */ /* 0x000ea2000c1e1900 */
[----:B------:R-:W-:Y:S01]  /*0600*/  IADD3 R5, PT, PT, R5, 0x2, RZ ;  /* 0x0000000205057810 */ /* 0x000fe20007ffe0ff */
[----:B---3--:R-:W-:-:S04]  /*0610*/  FFMA R4, R0, R4, R15 ;  /* 0x0000000400047223 */ /* 0x008fc8000000000f */
[----:B----4-:R-:W-:-:S04]  /*0620*/  FFMA R4, R0, R4, R13 ;  /* 0x0000000400047223 */ /* 0x010fc8000000000d */
[----:B--2---:R-:W-:-:S05]  /*0630*/  FFMA R3, R0, R4, R3 ;  /* 0x0000000400037223 */ /* 0x004fca0000000003 */
[----:B------:R2:W-:Y:S02]  /*0640*/  STG.E desc[UR6][R8.64+0x4], R3 ;  /* 0x0000040308007986 */ /* 0x0005e4000c101906 */
.L_x_11:
[----:B------:R-:W-:Y:S05]  /*0650*/  @P1 EXIT ;  /* 0x000000000000194d */ /* 0x000fea0003800000 */
[----:B0-----:R-:W0:Y:S01]  /*0660*/  LDC.64 R6, c[0x0][0x390] ;  /* 0x0000e400ff067b82 */ /* 0x001e220000000a00 */
[----:B-12---:R-:W-:-:S04]  /*0670*/  IADD3 R9, PT, PT, R2, R5, RZ ;  /* 0x0000000502097210 */ /* 0x006fc80007ffe0ff */
[----:B------:R-:W-:-:S03]  /*0680*/  SHF.L.U32 R3, R9, 0x2, RZ ;  /* 0x0000000209037819 */ /* 0x000fc600000006ff */
[----:B------:R-:W1:Y:S02]  /*0690*/  LDC.64 R4, c[0x0][0x380] ;  /* 0x0000e000ff047b82 */ /* 0x000e640000000a00 */
[----:B0-----:R-:W-:-:S05]  /*06a0*/  IMAD.WIDE R2, R3, 0x4, R6 ;  /* 0x0000000403027825 */ /* 0x001fca00078e0206 */
[----:B------:R-:W2:Y:S04]  /*06b0*/  LDG.E R13, desc[UR6][R2.64+0x4] ;  /* 0x00000406020d7981 */ /* 0x000ea8000c1e1900 */
[----:B------:R-:W2:Y:S04]  /*06c0*/  LDG.E R6, desc[UR6][R2.64] ;  /* 0x0000000602067981 */ /* 0x000ea8000c1e1900 */
[----:B------:R-:W3:Y:S04]  /*06d0*/  LDG.E R11, desc[UR6][R2.64+0x8] ;  /* 0x00000806020b7981 */ /* 0x000ee8000c1e1900 */
[----:B------:R-:W4:Y:S01]  /*06e0*/  LDG.E R7, desc[UR6][R2.64+0xc] ;  /* 0x00000c0602077981 */ /* 0x000f22000c1e1900 */
[----:B-1----:R-:W-:-:S04]  /*06f0*/  IMAD.WIDE R4, R9, 0x4, R4 ;  /* 0x0000000409047825 */ /* 0x002fc800078e0204 */
[----:B--2--5:R-:W-:-:S04]  /*0700*/  FFMA R6, R0, R6, R13 ;  /* 0x0000000600067223 */ /* 0x024fc8000000000d */
[----:B---3--:R-:W-:-:S04]  /*0710*/  FFMA R6, R0, R6, R11 ;  /* 0x0000000600067223 */ /* 0x008fc8000000000b */
[----:B----4-:R-:W-:-:S05]  /*0720*/  FFMA R7, R0, R6, R7 ;  /* 0x0000000600077223 */ /* 0x010fca0000000007 */
[----:B------:R-:W-:Y:S01]  /*0730*/  STG.E desc[UR6][R4.64], R7 ;  /* 0x0000000704007986 */ /* 0x000fe2000c101906 */
[----:B------:R-:W-:Y:S05]  /*0740*/  EXIT ;  /* 0x000000000000794d */ /* 0x000fea0003800000 */
.L_x_8:
[C---:B------:R-:W-:Y:S02]  /*0750*/  ISETP.GE.U32.AND P1, PT, R3.reuse, 0x4, PT ;  /* 0x000000040300780c */ /* 0x040fe40003f26070 */
[----:B------:R-:W-:Y:S02]  /*0760*/  LOP3.LUT R16, R3, 0x3, RZ, 0xc0, !PT ;  /* 0x0000000303107812 */ /* 0x000fe400078ec0ff */
[----:B------:R-:W-:Y:S02]  /*0770*/  MOV R5, RZ ;  /* 0x000000ff00057202 */ /* 0x000fe40000000f00 */
[----:B------:R-:W-:-:S07]  /*0780*/  ISETP.NE.AND P0, PT, R16, RZ, PT ;  /* 0x000000ff1000720c */ /* 0x000fce0003f05270 */
[----:B------:R-:W-:Y:S06]  /*0790*/  @!P1 BRA `(.L_x_12) ;  /* 0x0000000400149947 */ /* 0x000fec0003800000 */
[----:B------:R-:W1:Y:S01]  /*07a0*/  LDCU.64 UR4, c[0x0][0x380] ;  /* 0x00007000ff0477ac */ /* 0x000e620008000a00 */
[C---:B0-----:R-:W-:Y:S01]  /*07b0*/  IMAD R6, R3.reuse, R4, RZ ;  /* 0x0000000403067224 */ /* 0x041fe200078e02ff */
[----:B------:R-:W-:Y:S02]  /*07c0*/  LOP3.LUT R5, R3, 0x7ffffffc, RZ, 0xc0, !PT ;  /* 0x7ffffffc03057812 */ /* 0x000fe400078ec0ff */
[----:B------:R-:W-:Y:S01]  /*07d0*/  MOV R10, R2 ;  /* 0x00000002000a7202 */ /* 0x000fe20000000f00 */
[----:B------:R-:W-:Y:S01]  /*07e0*/  IMAD R11, R11, R6, RZ ;  /* 0x000000060b0b7224 */ /* 0x000fe200078e02ff */
[----:B------:R-:W-:Y:S01]  /*07f0*/  IADD3 R12, PT, PT, -R5, RZ, RZ ;  /* 0x000000ff050c7210 */ /* 0x000fe20007ffe1ff */
[----:B-1----:R-:W-:-:S04]  /*0800*/  UIADD3 UR4, UP0, UPT, UR4, 0x8, URZ ;  /* 0x0000000804047890 */ /* 0x002fc8000ff1e0ff */
[----:B------:R-:W-:-:S12]  /*0810*/  UIADD3.X UR5, UPT, UPT, URZ, UR5, URZ, UP0, !UPT ;  /* 0x00000005ff057290 */ /* 0x000fd800087fe4ff */
.L_x_13:
[----:B------:R-:W0:Y:S02]  /*0820*/  LDC.64 R6, c[0x0][0x390] ;  /* 0x0000e400ff067b82 */ /* 0x000e240000000a00 */
[----:B0-----:R-:W-:-:S05]  /*0830*/  IMAD.WIDE R6, R11, 0x4, R6 ;  /* 0x000000040b067825 */ /* 0x001fca00078e0206 */
[----:B------:R-:W2:Y:S04]  /*0840*/  LDG.E R15, desc[UR6][R6.64+0x4] ;  /* 0x00000406060f7981 */ /* 0x000ea8000c1e1900 */
[----:B-1----:R-:W2:Y:S04]  /*0850*/  LDG.E R8, desc[UR6][R6.64] ;  /* 0x0000000606087981 */ /* 0x002ea8000c1e1900 */
[----:B------:R-:W3:Y:S04]  /*0860*/  LDG.E R13, desc[UR6][R6.64+0x8] ;  /* 0x00000806060d7981 */ /* 0x000ee8000c1e1900 */
[----:B------:R-:W4:Y:S04]  /*0870*/  LDG.E R9, desc[UR6][R6.64+0xc] ;  /* 0x00000c0606097981 */ /* 0x000f28000c1e1900 */
[----:B------:R-:W4:Y:S04]  /*0880*/  LDG.E R17, desc[UR6][R6.64+0x10] ;  /* 0x0000100606117981 */ /* 0x000f28000c1e1900 */
[----:B------:R-:W4:Y:S01]  /*0890*/  LDG.E R19, desc[UR6][R6.64+0x14] ;  /* 0x0000140606137981 */ /* 0x000f22000c1e1900 */
[----:B--2--5:R-:W-:-:S04]  /*08a0*/  FFMA R8, R0, R8, R15 ;  /* 0x0000000800087223 */ /* 0x024fc8000000000f */
[----:B---3--:R-:W-:-:S04]  /*08b0*/  FFMA R8, R0, R8, R13 ;  /* 0x0000000800087223 */ /* 0x008fc8000000000d */
[C---:B----4-:R-:W-:Y:S01]  /*08c0*/  FFMA R14, R0.reuse, R8, R9 ;  /* 0x00000008000e7223 */ /* 0x050fe20000000009 */
[----:B------:R-:W-:Y:S02]  /*08d0*/  MOV R8, UR4 ;  /* 0x0000000400087c02 */ /* 0x000fe40008000f00 */
[----:B------:R-:W-:Y:S01]  /*08e0*/  MOV R9, UR5 ;  /* 0x0000000500097c02 */ /* 0x000fe20008000f00 */
[----:B------:R-:W-:Y:S02]  /*08f0*/  FFMA R14, R0, R14, R17 ;  /* 0x0000000e000e7223 */ /* 0x000fe40000000011 */
[----:B------:R-:W-:-:S04]  /*0900*/  IMAD.WIDE R8, R10, 0x4, R8 ;  /* 0x000000040a087825 */ /* 0x000fc800078e0208 */
[----:B------:R-:W-:Y:S01]  /*0910*/  FFMA R19, R0, R14, R19 ;  /* 0x0000000e00137223 */ /* 0x000fe20000000013 */
[----:B------:R-:W-:-:S04]  /*0920*/  IMAD.WIDE R14, R4, 0x4, R6 ;  /* 0x00000004040e7825 */ /* 0x000fc800078e0206 */
[----:B------:R0:W-:Y:S04]  /*0930*/  STG.E desc[UR6][R8.64+-0x8], R19 ;  /* 0xfffff81308007986 */ /* 0x0001e8000c101906 */
[----:B------:R-:W2:Y:S04]  /*0940*/  LDG.E R17, desc[UR6][R14.64+0x4] ;  /* 0x000004060e117981 */ /* 0x000ea8000c1e1900 */
[----:B------:R-:W2:Y:S04]  /*0950*/  LDG.E R6, desc[UR6][R14.64] ;  /* 0x000000060e067981 */ /* 0x000ea8000c1e1900 */
[----:B------:R-:W3:Y:S04]  /*0960*/  LDG.E R13, desc[UR6][R14.64+0x8] ;  /* 0x000008060e0d7981 */ /* 0x000ee8000c1e1900 */
[----:B------:R-:W4:Y:S04]  /*0970*/  LDG.E R7, desc[UR6][R14.64+0xc] ;  /* 0x00000c060e077981 */ /* 0x000f28000c1e1900 */
[----:B------:R-:W4:Y:S04]  /*0980*/  LDG.E R21, desc[UR6][R14.64+0x10] ;  /* 0x000010060e157981 */ /* 0x000f28000c1e1900 */
[----:B------:R-:W4:Y:S01]  /*0990*/  LDG.E R23, desc[UR6][R14.64+0x14] ;  /* 0x000014060e177981 */ /* 0x000f22000c1e1900 */
[----:B--2---:R-:W-:-:S04]  /*09a0*/  FFMA R6, R0, R6, R17 ;  /* 0x0000000600067223 */ /* 0x004fc80000000011 */
[----:B---3--:R-:W-:-:S04]  /*09b0*/  FFMA R6, R0, R6, R13 ;  /* 0x0000000600067223 */ /* 0x008fc8000000000d */
[----:B----4-:R-:W-:-:S04]  /*09c0*/  FFMA R6, R0, R6, R7 ;  /* 0x0000000600067223 */ /* 0x010fc80000000007 */
[----:B------:R-:W-:-:S04]  /*09d0*/  FFMA R6, R0, R6, R21 ;  /* 0x0000000600067223 */ /* 0x000fc80000000015 */
[----:B------:R-:W-:Y:S01]  /*09e0*/  FFMA R23, R0, R6, R23 ;  /* 0x0000000600177223 */ /* 0x000fe20000000017 */
[----:B------:R-:W-:-:S04]  /*09f0*/  IMAD.WIDE R6, R4, 0x4, R14 ;  /* 0x0000000404067825 */ /* 0x000fc800078e020e */
[----:B------:R1:W-:Y:S04]  /*0a00*/  STG.E desc[UR6][R8.64+-0x4], R23 ;  /* 0xfffffc1708007986 */ /* 0x0003e8000c101906 */
[----:B0-----:R-:W2:Y:S04]  /*0a10*/  LDG.E R19, desc[UR6][R6.64+0x4] ;  /* 0x0000040606137981 */ /* 0x001ea8000c1e1900 */
        /* <DEDUP_REMOVED lines=8> */
[----:B------:R-:W-:Y:S01]  /*0aa0*/  FFMA R18, R0, R18, R15 ;  /* 0x0000001200127223 */ /* 0x000fe2000000000f */
[----:B------:R-:W-:-:S04]  /*0ab0*/  IMAD.WIDE R14, R4, 0x4, R6 ;  /* 0x00000004040e7825 */ /* 0x000fc800078e0206 */
[----:B------:R-:W-:-:S05]  /*0ac0*/  FFMA R21, R0, R18, R21 ;  /* 0x0000001200157223 */ /* 0x000fca0000000015 */
[----:B------:R2:W-:Y:S04]  /*0ad0*/  STG.E desc[UR6][R8.64], R21 ;  /* 0x0000001508007986 */ /* 0x0005e8000c101906 */
[----:B------:R-:W3:Y:S04]  /*0ae0*/  LDG.E R17, desc[UR6][R14.64+0x4] ;  /* 0x000004060e117981 */ /* 0x000ee8000c1e1900 */
[----:B------:R-:W3:Y:S04]  /*0af0*/  LDG.E R18, desc[UR6][R14.64] ;  /* 0x000000060e127981 */ /* 0x000ee8000c1e1900 */
[----:B------:R-:W4:Y:S04]  /*0b00*/  LDG.E R13, desc[UR6][R14.64+0x8] ;  /* 0x000008060e0d7981 */ /* 0x000f28000c1e1900 */
[----:B------:R-:W2:Y:S04]  /*0b10*/  LDG.E R7, desc[UR6][R14.64+0xc] ;  /* 0x00000c060e077981 */ /* 0x000ea8000c1e1900 */
[----:B------:R-:W2:Y:S04]  /*0b20*/  LDG.E R19, desc[UR6][R14.64+0x10] ;  /* 0x000010060e137981 */ /* 0x000ea8000c1e1900 */
[----:B-1----:R-:W2:Y:S01]  /*0b30*/  LDG.E R23, desc[UR6][R14.64+0x14] ;  /* 0x000014060e177981 */ /* 0x002ea2000c1e1900 */
[----:B------:R-:W-:-:S02]  /*0b40*/  IADD3 R12, PT, PT, R12, 0x4, RZ ;  /* 0x000000040c0c7810 */ /* 0x000fc40007ffe0ff */
[----:B------:R-:W-:Y:S02]  /*0b50*/  LEA R11, R4, R11, 0x2 ;  /* 0x0000000b040b7211 */ /* 0x000fe400078e10ff */
[----:B------:R-:W-:Y:S02]  /*0b60*/  ISETP.NE.AND P1, PT, R12, RZ, PT ;  /* 0x000000ff0c00720c */ /* 0x000fe40003f25270 */
[----:B------:R-:W-:Y:S01]  /*0b70*/  IADD3 R10, PT, PT, R10, 0x4, RZ ;  /* 0x000000040a0a7810 */ /* 0x000fe20007ffe0ff */
[----:B---3--:R-:W-:-:S04]  /*0b80*/  FFMA R18, R0, R18, R17 ;  /* 0x0000001200127223 */ /* 0x008fc80000000011 */
[----:B----4-:R-:W-:-:S04]  /*0b90*/  FFMA R18, R0, R18, R13 ;  /* 0x0000001200127223 */ /* 0x010fc8000000000d */
[----:B--2---:R-:W-:-:S04]  /*0ba0*/  FFMA R18, R0, R18, R7 ;  /* 0x0000001200127223 */ /* 0x004fc80000000007 */
[----:B------:R-:W-:-:S04]  /*0bb0*/  FFMA R18, R0, R18, R19 ;  /* 0x0000001200127223 */ /* 0x000fc80000000013 */
[----:B------:R-:W-:-:S05]  /*0bc0*/  FFMA R23, R0, R18, R23 ;  /* 0x0000001200177223 */ /* 0x000fca0000000017 */
[----:B------:R1:W-:Y:S01]  /*0bd0*/  STG.E desc[UR6][R8.64+0x4], R23 ;  /* 0x0000041708007986 */ /* 0x0003e2000c101906 */
[----:B------:R-:W-:Y:S05]  /*0be0*/  @P1 BRA `(.L_x_13) ;  /* 0xfffffffc000c1947 */ /* 0x000fea000383ffff */
.L_x_12:
[----:B------:R-:W-:Y:S05]  /*0bf0*/  @!P0 EXIT ;  /* 0x000000000000894d */ /* 0x000fea0003800000 */
[----:B------:R-:W-:Y:S02]  /*0c00*/  ISETP.NE.AND P0, PT, R16, 0x1, PT ;  /* 0x000000011000780c */ /* 0x000fe40003f05270 */
[----:B------:R-:W-:-:S04]  /*0c10*/  LOP3.LUT R3, R3, 0x1, RZ, 0xc0, !PT ;  /* 0x0000000103037812 */ /* 0x000fc800078ec0ff */
[----:B------:R-:W-:-:S07]  /*0c20*/  ISETP.NE.U32.AND P1, PT, R3, 0x1, PT ;  /* 0x000000010300780c */ /* 0x000fce0003f25070 */
[----:B------:R-:W-:Y:S06]  /*0c30*/  @!P0 BRA `(.L_x_14) ;  /* 0x0000000000808947 */ /* 0x000fec0003800000 */
[----:B0-----:R-:W0:Y:S01]  /*0c40*/  LDC.64 R6, c[0x0][0x390] ;  /* 0x0000e400ff067b82 */ /* 0x001e220000000a00 */
[----:B------:R-:W-:-:S05]  /*0c50*/  IADD3 R3, PT, PT, R2, R5, RZ ;  /* 0x0000000502037210 */ /* 0x000fca0007ffe0ff */
[----:B-1----:R-:W-:-:S04]  /*0c60*/  IMAD R9, R3, R4, RZ ;  /* 0x0000000403097224 */ /* 0x002fc800078e02ff */
[----:B0-----:R-:W-:Y:S02]  /*0c70*/  IMAD.WIDE R6, R9, 0x4, R6 ;  /* 0x0000000409067825 */ /* 0x001fe400078e0206 */
[----:B------:R-:W0:Y:S03]  /*0c80*/  LDC.64 R8, c[0x0][0x380] ;  /* 0x0000e000ff087b82 */ /* 0x000e260000000a00 */
[----:B------:R-:W2:Y:S04]  /*0c90*/  LDG.E R15, desc[UR6][R6.64+0x4] ;  /* 0x00000406060f7981 */ /* 0x000ea8000c1e1900 */
[----:B------:R-:W2:Y:S04]  /*0ca0*/  LDG.E R10, desc[UR6][R6.64] ;  /* 0x00000006060a7981 */ /* 0x000ea8000c1e1900 */
[----:B------:R-:W3:Y:S04]  /*0cb0*/  LDG.E R13, desc[UR6][R6.64+0x8] ;  /* 0x00000806060d7981 */ /* 0x000ee8000c1e1900 */
[----:B------:R-:W4:Y:S04]  /*0cc0*/  LDG.E R11, desc[UR6][R6.64+0xc] ;  /* 0x00000c06060b7981 */ /* 0x000f28000c1e1900 */
[----:B------:R-:W4:Y:S04]  /*0cd0*/  LDG.E R17, desc[UR6][R6.64+0x10] ;  /* 0x0000100606117981 */ /* 0x000f28000c1e1900 */
[----:B------:R-:W4:Y:S01]  /*0ce0*/  LDG.E R19, desc[UR6][R6.64+0x14] ;  /* 0x0000140606137981 */ /* 0x000f22000c1e1900 */
[----:B0-----:R-:W-:-:S04]  /*0cf0*/  IMAD.WIDE R8, R3, 0x4, R8 ;  /* 0x0000000403087825 */ /* 0x001fc800078e0208 */
[----:B--2--5:R-:W-:-:S04]  /*0d00*/  FFMA R10, R0, R10, R15 ;  /* 0x0000000a000a7223 */ /* 0x024fc8000000000f */
[----:B---3--:R-:W-:-:S04]  /*0d10*/  FFMA R10, R0, R10, R13 ;  /* 0x0000000a000a7223 */ /* 0x008fc8000000000d */
[----:B----4-:R-:W-:-:S04]  /*0d20*/  FFMA R10, R0, R10, R11 ;  /* 0x0000000a000a7223 */ /* 0x010fc8000000000b */
[----:B------:R-:W-:-:S04]  /*0d30*/  FFMA R10, R0, R10, R17 ;  /* 0x0000000a000a7223 */ /* 0x000fc80000000011 */
[----:B------:R-:W-:Y:S01]  /*0d40*/  FFMA R19, R0, R10, R19 ;  /* 0x0000000a00137223 */ /* 0x000fe20000000013 */
[----:B------:R-:W-:-:S04]  /*0d50*/  IMAD.WIDE R10, R4, 0x4, R6 ;  /* 0x00000004040a7825 */ /* 0x000fc800078e0206 */
[----:B------:R2:W-:Y:S04]  /*0d60*/  STG.E desc[UR6][R8.64], R19 ;  /* 0x0000001308007986 */ /* 0x0005e8000c101906 */
[----:B------:R-:W3:Y:S04]  /*0d70*/  LDG.E R13, desc[UR6][R10.64+0x4] ;  /* 0x000004060a0d7981 */ /* 0x000ee8000c1e1900 */
[----:B------:R-:W3:Y:S04]  /*0d80*/  LDG.E R6, desc[UR6][R10.64] ;  /* 0x000000060a067981 */ /* 0x000ee8000c1e1900 */
[----:B------:R-:W4:Y:S04]  /*0d90*/  LDG.E R7, desc[UR6][R10.64+0x8] ;  /* 0x000008060a077981 */ /* 0x000f28000c1e1900 */
[----:B------:R-:W2:Y:S04]  /*0da0*/  LDG.E R3, desc[UR6][R10.64+0xc] ;  /* 0x00000c060a037981 */ /* 0x000ea8000c1e1900 */
[----:B------:R-:W2:Y:S04]  /*0db0*/  LDG.E R15, desc[UR6][R10.64+0x10] ;  /* 0x000010060a0f7981 */ /* 0x000ea8000c1e1900 */
[----:B------:R-:W2:Y:S01]  /*0dc0*/  LDG.E R17, desc[UR6][R10.64+0x14] ;  /* 0x000014060a117981 */ /* 0x000ea2000c1e1900 */
[----:B------:R-:W-:Y:S01]  /*0dd0*/  IADD3 R5, PT, PT, R5, 0x2, RZ ;  /* 0x0000000205057810 */ /* 0x000fe20007ffe0ff */
[----:B---3--:R-:W-:-:S04]  /*0de0*/  FFMA R6, R0, R6, R13 ;  /* 0x0000000600067223 */ /* 0x008fc8000000000d */
[----:B----4-:R-:W-:-:S04]  /*0df0*/  FFMA R6, R0, R6, R7 ;  /* 0x0000000600067223 */ /* 0x010fc80000000007 */
[----:B--2---:R-:W-:-:S04]  /*0e00*/  FFMA R6, R0, R6, R3 ;  /* 0x0000000600067223 */ /* 0x004fc80000000003 */
[----:B------:R-:W-:-:S04]  /*0e10*/  FFMA R6, R0, R6, R15 ;  /* 0x0000000600067223 */ /* 0x000fc8000000000f */
[----:B------:R-:W-:-:S05]  /*0e20*/  FFMA R17, R0, R6, R17 ;  /* 0x0000000600117223 */ /* 0x000fca0000000011 */
[----:B------:R2:W-:Y:S02]  /*0e30*/  STG.E desc[UR6][R8.64+0x4], R17 ;  /* 0x0000041108007986 */ /* 0x0005e4000c101906 */
.L_x_14:
[----:B------:R-:W-:Y:S05]  /*0e40*/  @P1 EXIT ;  /* 0x000000000000194d */ /* 0x000fea0003800000 */
[----:B0-----:R-:W0:Y:S01]  /*0e50*/  LDC.64 R6, c[0x0][0x390] ;  /* 0x0000e400ff067b82 */ /* 0x001e220000000a00 */
[----:B-12---:R-:W-:-:S05]  /*0e60*/  IADD3 R9, PT, PT, R2, R5, RZ ;  /* 0x0000000502097210 */ /* 0x006fca0007ffe0ff */
[----:B------:R-:W-:Y:S02]  /*0e70*/  IMAD R3, R9, R4, RZ ;  /* 0x0000000409037224 */ /* 0x000fe400078e02ff */
[----:B------:R-:W1:Y:S02]  /*0e80*/  LDC.64 R4, c[0x0][0x380] ;  /* 0x0000e000ff047b82 */ /* 0x000e640000000a00 */
[----:B0-----:R-:W-:-:S05]  /*0e90*/  IMAD.WIDE R2, R3, 0x4, R6 ;  /* 0x0000000403027825 */ /* 0x001fca00078e0206 */
[----:B------:R-:W2:Y:S04]  /*0ea0*/  LDG.E R13, desc[UR6][R2.64+0x4] ;  /* 0x00000406020d7981 */ /* 0x000ea8000c1e1900 */
[----:B------:R-:W2:Y:S04]  /*0eb0*/  LDG.E R6, desc[UR6][R2.64] ;  /* 0x0000000602067981 */ /* 0x000ea8000c1e1900 */
[----:B------:R-:W3:Y:S04]  /*0ec0*/  LDG.E R11, desc[UR6][R2.64+0x8] ;  /* 0x00000806020b7981 */ /* 0x000ee8000c1e1900 */
[----:B------:R-:W4:Y:S04]  /*0ed0*/  LDG.E R7, desc[UR6][R2.64+0xc] ;  /* 0x00000c0602077981 */ /* 0x000f28000c1e1900 */
[----:B------:R-:W4:Y:S04]  /*0ee0*/  LDG.E R15, desc[UR6][R2.64+0x10] ;  /* 0x00001006020f7981 */ /* 0x000f28000c1e1900 */
[----:B------:R-:W4:Y:S01]  /*0ef0*/  LDG.E R17, desc[UR6][R2.64+0x14] ;  /* 0x0000140602117981 */ /* 0x000f22000c1e1900 */
[----:B-1----:R-:W-:-:S04]  /*0f00*/  IMAD.WIDE R4, R9, 0x4, R4 ;  /* 0x0000000409047825 */ /* 0x002fc800078e0204 */
[----:B--2--5:R-:W-:-:S04]  /*0f10*/  FFMA R6, R0, R6, R13 ;  /* 0x0000000600067223 */ /* 0x024fc8000000000d */
[----:B---3--:R-:W-:-:S04]  /*0f20*/  FFMA R6, R0, R6, R11 ;  /* 0x0000000600067223 */ /* 0x008fc8000000000b */
[----:B----4-:R-:W-:-:S04]  /*0f30*/  FFMA R6, R0, R6, R7 ;  /* 0x0000000600067223 */ /* 0x010fc80000000007 */
[----:B------:R-:W-:-:S04]  /*0f40*/  FFMA R6, R0, R6, R15 ;  /* 0x0000000600067223 */ /* 0x000fc8000000000f */
[----:B------:R-:W-:-:S05]  /*0f50*/  FFMA R17, R0, R6, R17 ;  /* 0x0000000600117223 */ /* 0x000fca0000000011 */
[----:B------:R-:W-:Y:S01]  /*0f60*/  STG.E desc[UR6][R4.64], R17 ;  /* 0x0000001104007986 */ /* 0x000fe2000c101906 */
[----:B------:R-:W-:Y:S05]  /*0f70*/  EXIT ;  /* 0x000000000000794d */ /* 0x000fea0003800000 */
.L_x_15:
        /* <DEDUP_REMOVED lines=16> */
.L_x_17:


//--------------------- .nv.shared.reserved.0     --------------------------
	.section	.nv.shared.reserved.0,"aw",@nobits
	.weak		__nv_reservedSMEM_offset_0_alias
	.size		__nv_reservedSMEM_offset_0_alias, 0, 64
	.other		__nv_reservedSMEM_offset_0_alias,@"STO_CUDA_RESERVED_SHARED STV_DEFAULT"
__nv_reservedSMEM_offset_0_alias:
	.zero		0
	.zero		64


//--------------------- .nv.constant0._Z13compress_calcIdEvPT_PKS0_S3_iii --------------------------
	.section	.nv.constant0._Z13compress_calcIdEvPT_PKS0_S3_iii,"a",@progbits
	.sectionflags	@""
	.align	4
.nv.constant0._Z13compress_calcIdEvPT_PKS0_S3_iii:
	.zero		932


//--------------------- .nv.constant0._Z13compress_calcIfEvPT_PKS0_S3_iii --------------------------
	.section	.nv.constant0._Z13compress_calcIfEvPT_PKS0_S3_iii,"a",@progbits
	.sectionflags	@""
	.align	4
.nv.constant0._Z13compress_calcIfEvPT_PKS0_S3_iii:
	.zero		932


//--------------------- SYMBOLS --------------------------

	.type		.nv.reservedSmem.offset0,@object
	.size		.nv.reservedSmem.offset0,0x4
